// auto-generated by cutlass_sweep.gemm — config: {"arch": "sm_100", "cluster_m": 1, "cluster_n": 1, "dtype": "bf16", "dtype_b": "bf16", "layout": "tn", "stages": 0, "tile_k": 64, "tile_m": 64, "tile_n": 128}
#include "cutlass/cutlass.h"
#include "cutlass/gemm/collective/collective_builder.hpp"
#include "cutlass/gemm/device/gemm_universal_adapter.h"
#include "cutlass/gemm/kernel/gemm_universal.hpp"
#include "cutlass/epilogue/collective/collective_builder.hpp"

using ElemA = cutlass::bfloat16_t;
using ElemB = cutlass::bfloat16_t;
using ElemCD = cutlass::bfloat16_t;
using Acc  = float;
using TileShape    = cute::Shape<cute::_64, cute::_128, cute::_64>;
using ClusterShape = cute::Shape<cute::_1, cute::_1, cute::_1>;

using CollectiveEpilogue = typename cutlass::epilogue::collective::CollectiveBuilder<
    cutlass::arch::Sm100, cutlass::arch::OpClassTensorOp,
    TileShape, ClusterShape,
    cutlass::epilogue::collective::EpilogueTileAuto,
    Acc, Acc,
    ElemCD, cutlass::layout::RowMajor, 128 / cutlass::sizeof_bits<ElemCD>::value,
    ElemCD, cutlass::layout::RowMajor, 128 / cutlass::sizeof_bits<ElemCD>::value,
    cutlass::epilogue::collective::EpilogueScheduleAuto
  >::CollectiveOp;

using CollectiveMainloop = typename cutlass::gemm::collective::CollectiveBuilder<
    cutlass::arch::Sm100, cutlass::arch::OpClassTensorOp,
    ElemA, cutlass::layout::ColumnMajor, 128 / cutlass::sizeof_bits<ElemA>::value,
    ElemB, cutlass::layout::RowMajor, 128 / cutlass::sizeof_bits<ElemB>::value,
    Acc,
    TileShape, ClusterShape,
    cutlass::gemm::collective::StageCountAutoCarveout<static_cast<int>(sizeof(typename CollectiveEpilogue::SharedStorage))>,
    cutlass::gemm::collective::KernelScheduleAuto
  >::CollectiveOp;

using GemmKernel = cutlass::gemm::kernel::GemmUniversal<
    cute::Shape<int,int,int,int>,
    CollectiveMainloop,
    CollectiveEpilogue
>;
using Gemm = cutlass::gemm::device::GemmUniversalAdapter<GemmKernel>;

// Force the device kernel symbol into the cubin without needing a host main.
auto* _anchor = &cutlass::device_kernel<GemmKernel>;


// ===== COMPILED SASS (sm_100a) =====

	.target	sm_100a

	.elftype	@"ET_EXEC"


//--------------------- .note.nv.tkinfo           --------------------------
	.section	.note.nv.tkinfo,"",@"SHT_NOTE"
	.sectionflags	@"SHF_NOTE_NV_TKINFO"
	.tkinfo
        /*0018*/ 	.word	0x00000002
        /*0030*/ 	.string	""
        /*0030*/ 	.string	"ptxas"
        /*0030*/ 	.string	"Cuda compilation tools, release 13.0, V13.0.88"
        /*0030*/ 	.string	"Build cuda_13.0.r13.0/compiler.36424714_0"
        /*0030*/ 	.string	"-arch sm_100a -m 64 "



//--------------------- .note.nv.cuinfo           --------------------------
	.section	.note.nv.cuinfo,"",@"SHT_NOTE"
	.sectionflags	@"SHF_NOTE_NV_CUINFO"
        /*0018*/ 	.short	0x0002
        /*001a*/ 	.short	0x0064
        /*001c*/ 	.short	0x0082
	.zero		2


//--------------------- .nv.info                  --------------------------
	.section	.nv.info,"",@"SHT_CUDA_INFO"
	.align	4


	//----- nvinfo : EIATTR_REGCOUNT
	.align		4
        /*0000*/ 	.byte	0x04, 0x2f
        /*0002*/ 	.short	(.L_19 - .L_18)
	.align		4
.L_18:
        /*0004*/ 	.word	index@(_ZN7cutlass13device_kernelINS_4gemm6kernel13GemmUniversalIN4cute5tupleIJiiiiEEENS1_10collective13CollectiveMmaINS1_35MainloopSm100TmaUmmaWarpSpecializedILi8ELi2ELi4ENS5_IJNS4_1CILi1EEESB_SB_EEEEENS5_IJNSA_ILi64EEENSA_ILi128EEESE_EEENS_10bfloat16_tENS5_IJSB_llEEESH_SI_NS4_8TiledMMAINS4_8MMA_AtomIJNS4_20SM100_MMA_F16BF16_SSISH_SH_fLi64ELi128ELNS4_4UMMA5MajorE1ELSN_1ELNSM_7ScaleInE0ELSO_0EEEEEENS4_6LayoutISC_NS5_IJNSA_ILi0EEESS_SS_EEEEENS5_IJNS4_10UnderscoreESV_SV_EEEEENS4_13SM90_TMA_LOADENS4_14ComposedLayoutINS4_7SwizzleILi3ELi4ELi3EEENS4_18smem_ptr_flag_bitsILi16EEENSR_INS5_IJSE_NSA_ILi8EEEEEENS5_IJSB_SE_EEEEEEEvNS4_8identityESY_S18_vS19_EENS_8epilogue10collective18CollectiveEpilogueINS1B_23Sm100TmaWarpSpecializedILi4ELi2ELi16ELb1ELb0EEEJSG_NS5_IJNSR_ISE_SB_EENSR_INSA_ILi32EEESB_EEEEESH_NS5_IJlSB_lEEESH_S1K_NS1B_6fusion15FusionCallbacksIS1F_NS1L_17LinearCombinationISH_fSH_fLNS_15FloatRoundStyleE2EEESG_S1J_JEEENS4_5SM1004TMEM4LOAD26SM100_TMEM_LOAD_16dp256b4xESY_NSZ_INS10_ILi2ELi4ELi3EEES13_NSR_INS5_IJS14_S1H_EEENS5_IJS1H_SB_EEEEEEENS4_17SM75_U32x4_LDSM_NENS4_14SM90_TMA_STOREES1Z_NS4_17SM90_U32x4_STSM_NENS4_39AutoVectorizingCopyWithAssumedAlignmentILi128EEEEEEvvEEEEvNT_6ParamsE)
        /*0008*/ 	.word	0x0000005b


	//----- nvinfo : EIATTR_FRAME_SIZE
	.align		4
.L_19:
        /*000c*/ 	.byte	0x04, 0x11
        /*000e*/ 	.short	(.L_21 - .L_20)
	.align		4
.L_20:
        /*0010*/ 	.word	index@($__internal_2_$__cuda_sm10x_tcgen05_guardrail_trap_unallocated_columns_being_dealloced)
        /*0014*/ 	.word	0x00000000


	//----- nvinfo : EIATTR_FRAME_SIZE
	.align		4
.L_21:
        /*0018*/ 	.byte	0x04, 0x11
        /*001a*/ 	.short	(.L_23 - .L_22)
	.align		4
.L_22:
        /*001c*/ 	.word	index@($__internal_1_$__cuda_sm10x_tcgen05_guardrail_trap_phase_invalid_during_alloc)
        /*0020*/ 	.word	0x00000000


	//----- nvinfo : EIATTR_FRAME_SIZE
	.align		4
.L_23:
        /*0024*/ 	.byte	0x04, 0x11
        /*0026*/ 	.short	(.L_25 - .L_24)
	.align		4
.L_24:
        /*0028*/ 	.word	index@($__internal_0_$__cuda_sm10x_tcgen05_guardrail_trap_col_being_dealloced_not_returned_by_alloc)
        /*002c*/ 	.word	0x00000000


	//----- nvinfo : EIATTR_FRAME_SIZE
	.align		4
.L_25:
        /*0030*/ 	.byte	0x04, 0x11
        /*0032*/ 	.short	(.L_27 - .L_26)
	.align		4
.L_26:
        /*0034*/ 	.word	index@(_ZN7cutlass13device_kernelINS_4gemm6kernel13GemmUniversalIN4cute5tupleIJiiiiEEENS1_10collective13CollectiveMmaINS1_35MainloopSm100TmaUmmaWarpSpecializedILi8ELi2ELi4ENS5_IJNS4_1CILi1EEESB_SB_EEEEENS5_IJNSA_ILi64EEENSA_ILi128EEESE_EEENS_10bfloat16_tENS5_IJSB_llEEESH_SI_NS4_8TiledMMAINS4_8MMA_AtomIJNS4_20SM100_MMA_F16BF16_SSISH_SH_fLi64ELi128ELNS4_4UMMA5MajorE1ELSN_1ELNSM_7ScaleInE0ELSO_0EEEEEENS4_6LayoutISC_NS5_IJNSA_ILi0EEESS_SS_EEEEENS5_IJNS4_10UnderscoreESV_SV_EEEEENS4_13SM90_TMA_LOADENS4_14ComposedLayoutINS4_7SwizzleILi3ELi4ELi3EEENS4_18smem_ptr_flag_bitsILi16EEENSR_INS5_IJSE_NSA_ILi8EEEEEENS5_IJSB_SE_EEEEEEEvNS4_8identityESY_S18_vS19_EENS_8epilogue10collective18CollectiveEpilogueINS1B_23Sm100TmaWarpSpecializedILi4ELi2ELi16ELb1ELb0EEEJSG_NS5_IJNSR_ISE_SB_EENSR_INSA_ILi32EEESB_EEEEESH_NS5_IJlSB_lEEESH_S1K_NS1B_6fusion15FusionCallbacksIS1F_NS1L_17LinearCombinationISH_fSH_fLNS_15FloatRoundStyleE2EEESG_S1J_JEEENS4_5SM1004TMEM4LOAD26SM100_TMEM_LOAD_16dp256b4xESY_NSZ_INS10_ILi2ELi4ELi3EEES13_NSR_INS5_IJS14_S1H_EEENS5_IJS1H_SB_EEEEEEENS4_17SM75_U32x4_LDSM_NENS4_14SM90_TMA_STOREES1Z_NS4_17SM90_U32x4_STSM_NENS4_39AutoVectorizingCopyWithAssumedAlignmentILi128EEEEEEvvEEEEvNT_6ParamsE)
        /*0038*/ 	.word	0x00000000


	//----- nvinfo : EIATTR_MIN_STACK_SIZE
	.align		4
.L_27:
        /*003c*/ 	.byte	0x04, 0x12
        /*003e*/ 	.short	(.L_29 - .L_28)
	.align		4
.L_28:
        /*0040*/ 	.word	index@(_ZN7cutlass13device_kernelINS_4gemm6kernel13GemmUniversalIN4cute5tupleIJiiiiEEENS1_10collective13CollectiveMmaINS1_35MainloopSm100TmaUmmaWarpSpecializedILi8ELi2ELi4ENS5_IJNS4_1CILi1EEESB_SB_EEEEENS5_IJNSA_ILi64EEENSA_ILi128EEESE_EEENS_10bfloat16_tENS5_IJSB_llEEESH_SI_NS4_8TiledMMAINS4_8MMA_AtomIJNS4_20SM100_MMA_F16BF16_SSISH_SH_fLi64ELi128ELNS4_4UMMA5MajorE1ELSN_1ELNSM_7ScaleInE0ELSO_0EEEEEENS4_6LayoutISC_NS5_IJNSA_ILi0EEESS_SS_EEEEENS5_IJNS4_10UnderscoreESV_SV_EEEEENS4_13SM90_TMA_LOADENS4_14ComposedLayoutINS4_7SwizzleILi3ELi4ELi3EEENS4_18smem_ptr_flag_bitsILi16EEENSR_INS5_IJSE_NSA_ILi8EEEEEENS5_IJSB_SE_EEEEEEEvNS4_8identityESY_S18_vS19_EENS_8epilogue10collective18CollectiveEpilogueINS1B_23Sm100TmaWarpSpecializedILi4ELi2ELi16ELb1ELb0EEEJSG_NS5_IJNSR_ISE_SB_EENSR_INSA_ILi32EEESB_EEEEESH_NS5_IJlSB_lEEESH_S1K_NS1B_6fusion15FusionCallbacksIS1F_NS1L_17LinearCombinationISH_fSH_fLNS_15FloatRoundStyleE2EEESG_S1J_JEEENS4_5SM1004TMEM4LOAD26SM100_TMEM_LOAD_16dp256b4xESY_NSZ_INS10_ILi2ELi4ELi3EEES13_NSR_INS5_IJS14_S1H_EEENS5_IJS1H_SB_EEEEEEENS4_17SM75_U32x4_LDSM_NENS4_14SM90_TMA_STOREES1Z_NS4_17SM90_U32x4_STSM_NENS4_39AutoVectorizingCopyWithAssumedAlignmentILi128EEEEEEvvEEEEvNT_6ParamsE)
        /*0044*/ 	.word	0x00000000
.L_29:


//--------------------- .nv.compat                --------------------------
	.section	.nv.compat,"",@"SHT_CUDA_COMPAT_INFO"
	.align	4
        /*0000*/ 	.byte	0x02, 0x09, 0x01, 0x00, 0x02, 0x02, 0x02, 0x00, 0x02, 0x05, 0x05, 0x00, 0x03, 0x07, 0x01, 0x01
        /*0010*/ 	.byte	0x02, 0x03, 0x01, 0x00, 0x02, 0x06, 0x01, 0x00, 0x04, 0x0b, 0x08, 0x00, 0x09, 0x00, 0x00, 0x00
        /*0020*/ 	.byte	0x00, 0x00, 0x00, 0x00


//--------------------- .nv.info._ZN7cutlass13device_kernelINS_4gemm6kernel13GemmUniversalIN4cute5tupleIJiiiiEEENS1_10collective13CollectiveMmaINS1_35MainloopSm100TmaUmmaWarpSpecializedILi8ELi2ELi4ENS5_IJNS4_1CILi1EEESB_SB_EEEEENS5_IJNSA_ILi64EEENSA_ILi128EEESE_EEENS_10bfloat16_tENS5_IJSB_llEEESH_SI_NS4_8TiledMMAINS4_8MMA_AtomIJNS4_20SM100_MMA_F16BF16_SSISH_SH_fLi64ELi128ELNS4_4UMMA5MajorE1ELSN_1ELNSM_7ScaleInE0ELSO_0EEEEEENS4_6LayoutISC_NS5_IJNSA_ILi0EEESS_SS_EEEEENS5_IJNS4_10UnderscoreESV_SV_EEEEENS4_13SM90_TMA_LOADENS4_14ComposedLayoutINS4_7SwizzleILi3ELi4ELi3EEENS4_18smem_ptr_flag_bitsILi16EEENSR_INS5_IJSE_NSA_ILi8EEEEEENS5_IJSB_SE_EEEEEEEvNS4_8identityESY_S18_vS19_EENS_8epilogue10collective18CollectiveEpilogueINS1B_23Sm100TmaWarpSpecializedILi4ELi2ELi16ELb1ELb0EEEJSG_NS5_IJNSR_ISE_SB_EENSR_INSA_ILi32EEESB_EEEEESH_NS5_IJlSB_lEEESH_S1K_NS1B_6fusion15FusionCallbacksIS1F_NS1L_17LinearCombinationISH_fSH_fLNS_15FloatRoundStyleE2EEESG_S1J_JEEENS4_5SM1004TMEM4LOAD26SM100_TMEM_LOAD_16dp256b4xESY_NSZ_INS10_ILi2ELi4ELi3EEES13_NSR_INS5_IJS14_S1H_EEENS5_IJS1H_SB_EEEEEEENS4_17SM75_U32x4_LDSM_NENS4_14SM90_TMA_STOREES1Z_NS4_17SM90_U32x4_STSM_NENS4_39AutoVectorizingCopyWithAssumedAlignmentILi128EEEEEEvvEEEEvNT_6ParamsE --------------------------
	.section	.nv.info._ZN7cutlass13device_kernelINS_4gemm6kernel13GemmUniversalIN4cute5tupleIJiiiiEEENS1_10collective13CollectiveMmaINS1_35MainloopSm100TmaUmmaWarpSpecializedILi8ELi2ELi4ENS5_IJNS4_1CILi1EEESB_SB_EEEEENS5_IJNSA_ILi64EEENSA_ILi128EEESE_EEENS_10bfloat16_tENS5_IJSB_llEEESH_SI_NS4_8TiledMMAINS4_8MMA_AtomIJNS4_20SM100_MMA_F16BF16_SSISH_SH_fLi64ELi128ELNS4_4UMMA5MajorE1ELSN_1ELNSM_7ScaleInE0ELSO_0EEEEEENS4_6LayoutISC_NS5_IJNSA_ILi0EEESS_SS_EEEEENS5_IJNS4_10UnderscoreESV_SV_EEEEENS4_13SM90_TMA_LOADENS4_14ComposedLayoutINS4_7SwizzleILi3ELi4ELi3EEENS4_18smem_ptr_flag_bitsILi16EEENSR_INS5_IJSE_NSA_ILi8EEEEEENS5_IJSB_SE_EEEEEEEvNS4_8identityESY_S18_vS19_EENS_8epilogue10collective18CollectiveEpilogueINS1B_23Sm100TmaWarpSpecializedILi4ELi2ELi16ELb1ELb0EEEJSG_NS5_IJNSR_ISE_SB_EENSR_INSA_ILi32EEESB_EEEEESH_NS5_IJlSB_lEEESH_S1K_NS1B_6fusion15FusionCallbacksIS1F_NS1L_17LinearCombinationISH_fSH_fLNS_15FloatRoundStyleE2EEESG_S1J_JEEENS4_5SM1004TMEM4LOAD26SM100_TMEM_LOAD_16dp256b4xESY_NSZ_INS10_ILi2ELi4ELi3EEES13_NSR_INS5_IJS14_S1H_EEENS5_IJS1H_SB_EEEEEEENS4_17SM75_U32x4_LDSM_NENS4_14SM90_TMA_STOREES1Z_NS4_17SM90_U32x4_STSM_NENS4_39AutoVectorizingCopyWithAssumedAlignmentILi128EEEEEEvvEEEEvNT_6ParamsE,"",@"SHT_CUDA_INFO"
	.sectionflags	@""
	.align	4


	//----- nvinfo : EIATTR_CUDA_API_VERSION
	.align		4
        /*0000*/ 	.byte	0x04, 0x37
        /*0002*/ 	.short	(.L_31 - .L_30)
.L_30:
        /*0004*/ 	.word	0x00000082


	//----- nvinfo : EIATTR_KPARAM_INFO
	.align		4
.L_31:
        /*0008*/ 	.byte	0x04, 0x17
        /*000a*/ 	.short	(.L_33 - .L_32)
.L_32:
        /*000c*/ 	.word	0x00000000
        /*0010*/ 	.short	0x0000
        /*0012*/ 	.short	0x0000
        /*0014*/ 	.byte	0x00, 0xf0, 0x01, 0x20


	//----- nvinfo : EIATTR_AT_ENTRY_FRAGMENTS
	.align		4
.L_33:
        /*0018*/ 	.byte	0x04, 0x4f
        /*001a*/ 	.short	(.L_35 - .L_34)


	//   ....[0]....
.L_34:
        /*001c*/ 	.word	0x00000006


	//----- nvinfo : EIATTR_RESERVED_SMEM_USED
	.align		4
.L_35:
        /*0020*/ 	.byte	0x01, 0x41
	.zero		2


	//----- nvinfo : EIATTR_SPARSE_MMA_MASK
	.align		4
        /*0024*/ 	.byte	0x03, 0x50
        /*0026*/ 	.short	0x0000


	//----- nvinfo : EIATTR_TCGEN05_1CTA_USED
	.align		4
        /*0028*/ 	.byte	0x01, 0x51
	.zero		2


	//----- nvinfo : EIATTR_MAXREG_COUNT
	.align		4
        /*002c*/ 	.byte	0x03, 0x1b
        /*002e*/ 	.short	0x00ff


	//----- nvinfo : EIATTR_NUM_BARRIERS
	.align		4
        /*0030*/ 	.byte	0x02, 0x4c
        /*0032*/ 	.byte	0x07
	.zero		1


	//----- nvinfo : EIATTR_EXTERNS
	.align		4
        /*0034*/ 	.byte	0x04, 0x0f
        /*0036*/ 	.short	(.L_37 - .L_36)


	//   ....[0]....
	.align		4
.L_36:
        /*0038*/ 	.word	index@(__assertfail)


	//----- nvinfo : EIATTR_MERCURY_ISA_VERSION
	.align		4
.L_37:
        /*003c*/ 	.byte	0x03, 0x5f
        /*003e*/ 	.short	0x0101


	//----- nvinfo : EIATTR_INT_WARP_WIDE_INSTR_OFFSETS
	.align		4
        /*0040*/ 	.byte	0x04, 0x31
        /*0042*/ 	.short	(.L_39 - .L_38)


	//   ....[0]....
.L_38:
        /*0044*/ 	.word	0x00001f30


	//   ....[1]....
        /*0048*/ 	.word	0x00003c10


	//   ....[2]....
        /*004c*/ 	.word	0x00003c30


	//   ....[3]....
        /*0050*/ 	.word	0x00003c60


	//   ....[4]....
        /*0054*/ 	.word	0x000045a0


	//   ....[5]....
        /*0058*/ 	.word	0x00004610


	//   ....[6]....
        /*005c*/ 	.word	0x000046f0


	//   ....[7]....
        /*0060*/ 	.word	0x00004770


	//   ....[8]....
        /*0064*/ 	.word	0x00004880


	//   ....[9]....
        /*0068*/ 	.word	0x00004910


	//   ....[10]....
        /*006c*/ 	.word	0x00004af0


	//   ....[11]....
        /*0070*/ 	.word	0x00004c50


	//----- nvinfo : EIATTR_COOP_GROUP_MASK_REGIDS
	.align		4
.L_39:
        /*0074*/ 	.byte	0x04, 0x29
        /*0076*/ 	.short	(.L_41 - .L_40)


	//   ....[0]....
.L_40:
        /*0078*/ 	.word	0xffffffff


	//   ....[1]....
        /*007c*/ 	.word	0xffffffff


	//   ....[2]....
        /*0080*/ 	.word	0xffffffff


	//   ....[3]....
        /*0084*/ 	.word	0xffffffff


	//   ....[4]....
        /*0088*/ 	.word	0xffffffff


	//   ....[5]....
        /*008c*/ 	.word	0xffffffff


	//   ....[6]....
        /*0090*/ 	.word	0xffffffff


	//   ....[7]....
        /*0094*/ 	.word	0xffffffff


	//   ....[8]....
        /*0098*/ 	.word	0xffffffff


	//   ....[9]....
        /*009c*/ 	.word	0xffffffff


	//   ....[10]....
        /*00a0*/ 	.word	0xffffffff


	//   ....[11]....
        /*00a4*/ 	.word	0xffffffff


	//   ....[12]....
        /*00a8*/ 	.word	0xffffffff


	//----- nvinfo : EIATTR_COOP_GROUP_INSTR_OFFSETS
	.align		4
.L_41:
        /*00ac*/ 	.byte	0x04, 0x28
        /*00ae*/ 	.short	(.L_43 - .L_42)


	//   ....[0]....
.L_42:
        /*00b0*/ 	.word	0x00000090


	//   ....[1]....
        /*00b4*/ 	.word	0x000004d0


	//   ....[2]....
        /*00b8*/ 	.word	0x000006c0


	//   ....[3]....
        /*00bc*/ 	.word	0x00000860


	//   ....[4]....
        /*00c0*/ 	.word	0x00000960


	//   ....[5]....
        /*00c4*/ 	.word	0x00000ad0


	//   ....[6]....
        /*00c8*/ 	.word	0x00000c70


	//   ....[7]....
        /*00cc*/ 	.word	0x00001e10


	//   ....[8]....
        /*00d0*/ 	.word	0x00002e30


	//   ....[9]....
        /*00d4*/ 	.word	0x00003040


	//   ....[10]....
        /*00d8*/ 	.word	0x00003070


	//   ....[11]....
        /*00dc*/ 	.word	0x00003af0


	//   ....[12]....
        /*00e0*/ 	.word	0x00003d20


	//----- nvinfo : EIATTR_VRC_CTA_INIT_COUNT
	.align		4
.L_43:
        /*00e4*/ 	.byte	0x02, 0x4a
        /*00e6*/ 	.byte	0x80
	.zero		1


	//----- nvinfo : EIATTR_SYSCALL_OFFSETS
	.align		4
        /*00e8*/ 	.byte	0x04, 0x46
        /*00ea*/ 	.short	(.L_45 - .L_44)


	//   ....[0]....
.L_44:
        /*00ec*/ 	.word	0x00005700


	//   ....[1]....
        /*00f0*/ 	.word	0x000057f0


	//   ....[2]....
        /*00f4*/ 	.word	0x00005f50


	//   ....[3]....
        /*00f8*/ 	.word	0x00006800


	//   ....[4]....
        /*00fc*/ 	.word	0x00007080


	//   ....[5]....
        /*0100*/ 	.word	0x00007900


	//----- nvinfo : EIATTR_MBARRIER_INSTR_OFFSETS
	.align		4
.L_45:
        /*0104*/ 	.byte	0x04, 0x39
        /*0106*/ 	.short	(.L_47 - .L_46)


	//   ....[0]....
.L_46:
        /*0108*/ 	.word	0x000005b0
        /*010c*/ 	.word	0x000000ff
        /*0110*/ 	.word	0x00000000
        /*0114*/ 	.short	0x0100
        /*0116*/ 	.byte	0x05
	.zero		1


	//   ....[1]....
        /*0118*/ 	.word	0x000005c0
        /*011c*/ 	.word	0x000000ff
        /*0120*/ 	.word	0x00000040
        /*0124*/ 	.short	0x0100
        /*0126*/ 	.byte	0x05
	.zero		1


	//   ....[2]....
        /*0128*/ 	.word	0x000005d0
        /*012c*/ 	.word	0x000000ff
        /*0130*/ 	.word	0x00000008
        /*0134*/ 	.short	0x0100
        /*0136*/ 	.byte	0x05
	.zero		1


	//   ....[3]....
        /*0138*/ 	.word	0x000005e0
        /*013c*/ 	.word	0x000000ff
        /*0140*/ 	.word	0x00000048
        /*0144*/ 	.short	0x0100
        /*0146*/ 	.byte	0x05
	.zero		1


	//   ....[4]....
        /*0148*/ 	.word	0x000005f0
        /*014c*/ 	.word	0x000000ff
        /*0150*/ 	.word	0x00000010
        /*0154*/ 	.short	0x0100
        /*0156*/ 	.byte	0x05
	.zero		1


	//   ....[5]....
        /*0158*/ 	.word	0x00000600
        /*015c*/ 	.word	0x000000ff
        /*0160*/ 	.word	0x00000050
        /*0164*/ 	.short	0x0100
        /*0166*/ 	.byte	0x05
	.zero		1


	//   ....[6]....
        /*0168*/ 	.word	0x00000610
        /*016c*/ 	.word	0x000000ff
        /*0170*/ 	.word	0x00000018
        /*0174*/ 	.short	0x0100
        /*0176*/ 	.byte	0x05
	.zero		1


	//   ....[7]....
        /*0178*/ 	.word	0x00000620
        /*017c*/ 	.word	0x000000ff
        /*0180*/ 	.word	0x00000058
        /*0184*/ 	.short	0x0100
        /*0186*/ 	.byte	0x05
	.zero		1


	//   ....[8]....
        /*0188*/ 	.word	0x00000630
        /*018c*/ 	.word	0x000000ff
        /*0190*/ 	.word	0x00000020
        /*0194*/ 	.short	0x0100
        /*0196*/ 	.byte	0x05
	.zero		1


	//   ....[9]....
        /*0198*/ 	.word	0x00000640
        /*019c*/ 	.word	0x000000ff
        /*01a0*/ 	.word	0x00000060
        /*01a4*/ 	.short	0x0100
        /*01a6*/ 	.byte	0x05
	.zero		1


	//   ....[10]....
        /*01a8*/ 	.word	0x00000650
        /*01ac*/ 	.word	0x000000ff
        /*01b0*/ 	.word	0x00000028
        /*01b4*/ 	.short	0x0100
        /*01b6*/ 	.byte	0x05
	.zero		1


	//   ....[11]....
        /*01b8*/ 	.word	0x00000660
        /*01bc*/ 	.word	0x000000ff
        /*01c0*/ 	.word	0x00000068
        /*01c4*/ 	.short	0x0100
        /*01c6*/ 	.byte	0x05
	.zero		1


	//   ....[12]....
        /*01c8*/ 	.word	0x00000670
        /*01cc*/ 	.word	0x000000ff
        /*01d0*/ 	.word	0x00000030
        /*01d4*/ 	.short	0x0100
        /*01d6*/ 	.byte	0x05
	.zero		1


	//   ....[13]....
        /*01d8*/ 	.word	0x00000680
        /*01dc*/ 	.word	0x000000ff
        /*01e0*/ 	.word	0x00000070
        /*01e4*/ 	.short	0x0100
        /*01e6*/ 	.byte	0x05
	.zero		1


	//   ....[14]....
        /*01e8*/ 	.word	0x00000690
        /*01ec*/ 	.word	0x000000ff
        /*01f0*/ 	.word	0x00000038
        /*01f4*/ 	.short	0x0100
        /*01f6*/ 	.byte	0x05
	.zero		1


	//   ....[15]....
        /*01f8*/ 	.word	0x000006a0
        /*01fc*/ 	.word	0x000000ff
        /*0200*/ 	.word	0x00000078
        /*0204*/ 	.short	0x0100
        /*0206*/ 	.byte	0x05
	.zero		1


	//   ....[16]....
        /*0208*/ 	.word	0x000007d0
        /*020c*/ 	.word	0x000000ff
        /*0210*/ 	.word	0x00000080
        /*0214*/ 	.short	0x0100
        /*0216*/ 	.byte	0x07
	.zero		1


	//   ....[17]....
        /*0218*/ 	.word	0x000007e0
        /*021c*/ 	.word	0x000000ff
        /*0220*/ 	.word	0x000000a0
        /*0224*/ 	.short	0x0100
        /*0226*/ 	.byte	0x07
	.zero		1


	//   ....[18]....
        /*0228*/ 	.word	0x000007f0
        /*022c*/ 	.word	0x000000ff
        /*0230*/ 	.word	0x00000088
        /*0234*/ 	.short	0x0100
        /*0236*/ 	.byte	0x07
	.zero		1


	//   ....[19]....
        /*0238*/ 	.word	0x00000800
        /*023c*/ 	.word	0x000000ff
        /*0240*/ 	.word	0x000000a8
        /*0244*/ 	.short	0x0100
        /*0246*/ 	.byte	0x07
	.zero		1


	//   ....[20]....
        /*0248*/ 	.word	0x00000810
        /*024c*/ 	.word	0x000000ff
        /*0250*/ 	.word	0x00000090
        /*0254*/ 	.short	0x0100
        /*0256*/ 	.byte	0x07
	.zero		1


	//   ....[21]....
        /*0258*/ 	.word	0x00000820
        /*025c*/ 	.word	0x000000ff
        /*0260*/ 	.word	0x000000b0
        /*0264*/ 	.short	0x0100
        /*0266*/ 	.byte	0x07
	.zero		1


	//   ....[22]....
        /*0268*/ 	.word	0x00000830
        /*026c*/ 	.word	0x000000ff
        /*0270*/ 	.word	0x00000098
        /*0274*/ 	.short	0x0100
        /*0276*/ 	.byte	0x07
	.zero		1


	//   ....[23]....
        /*0278*/ 	.word	0x00000840
        /*027c*/ 	.word	0x000000ff
        /*0280*/ 	.word	0x000000b8
        /*0284*/ 	.short	0x0100
        /*0286*/ 	.byte	0x07
	.zero		1


	//   ....[24]....
        /*0288*/ 	.word	0x00000930
        /*028c*/ 	.word	0x000000ff
        /*0290*/ 	.word	0x000000c0
        /*0294*/ 	.short	0x0100
        /*0296*/ 	.byte	0x05
	.zero		1


	//   ....[25]....
        /*0298*/ 	.word	0x00000940
        /*029c*/ 	.word	0x000000ff
        /*02a0*/ 	.word	0x000000c8
        /*02a4*/ 	.short	0x0100
        /*02a6*/ 	.byte	0x05
	.zero		1


	//   ....[26]....
        /*02a8*/ 	.word	0x00000a80
        /*02ac*/ 	.word	0x000000ff
        /*02b0*/ 	.word	0x000000d0
        /*02b4*/ 	.short	0x0100
        /*02b6*/ 	.byte	0x05
	.zero		1


	//   ....[27]....
        /*02b8*/ 	.word	0x00000a90
        /*02bc*/ 	.word	0x000000ff
        /*02c0*/ 	.word	0x000000e0
        /*02c4*/ 	.short	0x0100
        /*02c6*/ 	.byte	0x05
	.zero		1


	//   ....[28]....
        /*02c8*/ 	.word	0x00000aa0
        /*02cc*/ 	.word	0x000000ff
        /*02d0*/ 	.word	0x000000d8
        /*02d4*/ 	.short	0x0100
        /*02d6*/ 	.byte	0x05
	.zero		1


	//   ....[29]....
        /*02d8*/ 	.word	0x00000ab0
        /*02dc*/ 	.word	0x000000ff
        /*02e0*/ 	.word	0x000000e8
        /*02e4*/ 	.short	0x0100
        /*02e6*/ 	.byte	0x05
	.zero		1


	//   ....[30]....
        /*02e8*/ 	.word	0x00000be0
        /*02ec*/ 	.word	0x000000ff
        /*02f0*/ 	.word	0x000000f0
        /*02f4*/ 	.short	0x0100
        /*02f6*/ 	.byte	0x07
	.zero		1


	//   ....[31]....
        /*02f8*/ 	.word	0x00000bf0
        /*02fc*/ 	.word	0x000000ff
        /*0300*/ 	.word	0x00000110
        /*0304*/ 	.short	0x0100
        /*0306*/ 	.byte	0x07
	.zero		1


	//   ....[32]....
        /*0308*/ 	.word	0x00000c00
        /*030c*/ 	.word	0x000000ff
        /*0310*/ 	.word	0x000000f8
        /*0314*/ 	.short	0x0100
        /*0316*/ 	.byte	0x07
	.zero		1


	//   ....[33]....
        /*0318*/ 	.word	0x00000c10
        /*031c*/ 	.word	0x000000ff
        /*0320*/ 	.word	0x00000118
        /*0324*/ 	.short	0x0100
        /*0326*/ 	.byte	0x07
	.zero		1


	//   ....[34]....
        /*0328*/ 	.word	0x00000c20
        /*032c*/ 	.word	0x000000ff
        /*0330*/ 	.word	0x00000100
        /*0334*/ 	.short	0x0100
        /*0336*/ 	.byte	0x07
	.zero		1


	//   ....[35]....
        /*0338*/ 	.word	0x00000c30
        /*033c*/ 	.word	0x000000ff
        /*0340*/ 	.word	0x00000120
        /*0344*/ 	.short	0x0100
        /*0346*/ 	.byte	0x07
	.zero		1


	//   ....[36]....
        /*0348*/ 	.word	0x00000c40
        /*034c*/ 	.word	0x000000ff
        /*0350*/ 	.word	0x00000108
        /*0354*/ 	.short	0x0100
        /*0356*/ 	.byte	0x07
	.zero		1


	//   ....[37]....
        /*0358*/ 	.word	0x00000c50
        /*035c*/ 	.word	0x000000ff
        /*0360*/ 	.word	0x00000128
        /*0364*/ 	.short	0x0100
        /*0366*/ 	.byte	0x07
	.zero		1


	//   ....[38]....
        /*0368*/ 	.word	0x00000d40
        /*036c*/ 	.word	0x000000ff
        /*0370*/ 	.word	0x00000130
        /*0374*/ 	.short	0x0100
        /*0376*/ 	.byte	0x05
	.zero		1


	//   ....[39]....
        /*0378*/ 	.word	0x00000d50
        /*037c*/ 	.word	0x000000ff
        /*0380*/ 	.word	0x00000140
        /*0384*/ 	.short	0x0100
        /*0386*/ 	.byte	0x05
	.zero		1


	//   ....[40]....
        /*0388*/ 	.word	0x00000d60
        /*038c*/ 	.word	0x000000ff
        /*0390*/ 	.word	0x00000138
        /*0394*/ 	.short	0x0100
        /*0396*/ 	.byte	0x05
	.zero		1


	//   ....[41]....
        /*0398*/ 	.word	0x00000d70
        /*039c*/ 	.word	0x000000ff
        /*03a0*/ 	.word	0x00000148
        /*03a4*/ 	.short	0x0100
        /*03a6*/ 	.byte	0x05
	.zero		1


	//   ....[42]....
        /*03a8*/ 	.word	0x00001650
        /*03ac*/ 	.word	0x00000003
        /*03b0*/ 	.word	0x00000140
        /*03b4*/ 	.short	0x010a
        /*03b6*/ 	.byte	0xff
	.zero		1


	//   ....[43]....
        /*03b8*/ 	.word	0x00001680
        /*03bc*/ 	.word	0x00000003
        /*03c0*/ 	.word	0x00000130
        /*03c4*/ 	.short	0x0101
        /*03c6*/ 	.byte	0xff
	.zero		1


	//   ....[44]....
        /*03c8*/ 	.word	0x00001750
        /*03cc*/ 	.word	0x000000ff
        /*03d0*/ 	.word	0x00000040
        /*03d4*/ 	.short	0x010a
        /*03d6*/ 	.byte	0x08
	.zero		1


	//   ....[45]....
        /*03d8*/ 	.word	0x00001800
        /*03dc*/ 	.word	0x000000ff
        /*03e0*/ 	.word	0x00000040
        /*03e4*/ 	.short	0x010a
        /*03e6*/ 	.byte	0x21
	.zero		1


	//   ....[46]....
        /*03e8*/ 	.word	0x00001950
        /*03ec*/ 	.word	0x000000ff
        /*03f0*/ 	.word	0x00000040
        /*03f4*/ 	.short	0x010a
        /*03f6*/ 	.byte	0x08
	.zero		1


	//   ....[47]....
        /*03f8*/ 	.word	0x00001ab0
        /*03fc*/ 	.word	0x000000ff
        /*0400*/ 	.word	0x000000c8
        /*0404*/ 	.short	0x0101
        /*0406*/ 	.byte	0x04
	.zero		1


	//   ....[48]....
        /*0408*/ 	.word	0x00001ad0
        /*040c*/ 	.word	0x000000ff
        /*0410*/ 	.word	0x00000040
        /*0414*/ 	.short	0x010a
        /*0416*/ 	.byte	0x08
	.zero		1


	//   ....[49]....
        /*0418*/ 	.word	0x00001b60
        /*041c*/ 	.word	0x000000ff
        /*0420*/ 	.word	0x00000040
        /*0424*/ 	.short	0x010a
        /*0426*/ 	.byte	0x19
	.zero		1


	//   ....[50]....
        /*0428*/ 	.word	0x00001cb0
        /*042c*/ 	.word	0x000000ff
        /*0430*/ 	.word	0x00000040
        /*0434*/ 	.short	0x010a
        /*0436*/ 	.byte	0x08
	.zero		1


	//   ....[51]....
        /*0438*/ 	.word	0x00001e40
        /*043c*/ 	.word	0x00000002
        /*0440*/ 	.word	0x000000d0
        /*0444*/ 	.short	0x010a
        /*0446*/ 	.byte	0xff
	.zero		1


	//   ....[52]....
        /*0448*/ 	.word	0x00001f00
        /*044c*/ 	.word	0x00000002
        /*0450*/ 	.word	0x00000000
        /*0454*/ 	.short	0x0101
        /*0456*/ 	.byte	0xff
	.zero		1


	//   ....[53]....
        /*0458*/ 	.word	0x00002460
        /*045c*/ 	.word	0x000000ff
        /*0460*/ 	.word	0x00000000
        /*0464*/ 	.short	0x010a
        /*0466*/ 	.byte	0x05
	.zero		1


	//   ....[54]....
        /*0468*/ 	.word	0x000024f0
        /*046c*/ 	.word	0x000000ff
        /*0470*/ 	.word	0x00000000
        /*0474*/ 	.short	0x010a
        /*0476*/ 	.byte	0x05
	.zero		1


	//   ....[55]....
        /*0478*/ 	.word	0x00002580
        /*047c*/ 	.word	0x000000ff
        /*0480*/ 	.word	0x00000000
        /*0484*/ 	.short	0x010a
        /*0486*/ 	.byte	0x05
	.zero		1


	//   ....[56]....
        /*0488*/ 	.word	0x00002610
        /*048c*/ 	.word	0x000000ff
        /*0490*/ 	.word	0x00000000
        /*0494*/ 	.short	0x010a
        /*0496*/ 	.byte	0x05
	.zero		1


	//   ....[57]....
        /*0498*/ 	.word	0x000026a0
        /*049c*/ 	.word	0x000000ff
        /*04a0*/ 	.word	0x00000000
        /*04a4*/ 	.short	0x010a
        /*04a6*/ 	.byte	0x05
	.zero		1


	//   ....[58]....
        /*04a8*/ 	.word	0x00002730
        /*04ac*/ 	.word	0x000000ff
        /*04b0*/ 	.word	0x00000000
        /*04b4*/ 	.short	0x010a
        /*04b6*/ 	.byte	0x05
	.zero		1


	//   ....[59]....
        /*04b8*/ 	.word	0x000027c0
        /*04bc*/ 	.word	0x000000ff
        /*04c0*/ 	.word	0x00000000
        /*04c4*/ 	.short	0x010a
        /*04c6*/ 	.byte	0x05
	.zero		1


	//   ....[60]....
        /*04c8*/ 	.word	0x00002860
        /*04cc*/ 	.word	0x00000000
        /*04d0*/ 	.word	0x00000000
        /*04d4*/ 	.short	0x010a
        /*04d6*/ 	.byte	0xff
	.zero		1


	//   ....[61]....
        /*04d8*/ 	.word	0x00002980
        /*04dc*/ 	.word	0x00000000
        /*04e0*/ 	.word	0x00000130
        /*04e4*/ 	.short	0x010a
        /*04e6*/ 	.byte	0xff
	.zero		1


	//   ....[62]....
        /*04e8*/ 	.word	0x000029e0
        /*04ec*/ 	.word	0x00000004
        /*04f0*/ 	.word	0x00000000
        /*04f4*/ 	.short	0x0101
        /*04f6*/ 	.byte	0xff
	.zero		1


	//   ....[63]....
        /*04f8*/ 	.word	0x00002a00
        /*04fc*/ 	.word	0x000000ff
        /*0500*/ 	.word	0x000000e0
        /*0504*/ 	.short	0x010a
        /*0506*/ 	.byte	0x05
	.zero		1


	//   ....[64]....
        /*0508*/ 	.word	0x00002b20
        /*050c*/ 	.word	0x00000000
        /*0510*/ 	.word	0x000000d0
        /*0514*/ 	.short	0x010a
        /*0516*/ 	.byte	0xff
	.zero		1


	//   ....[65]....
        /*0518*/ 	.word	0x00002c30
        /*051c*/ 	.word	0x00000000
        /*0520*/ 	.word	0x00000000
        /*0524*/ 	.short	0x0101
        /*0526*/ 	.byte	0xff
	.zero		1


	//   ....[66]....
        /*0528*/ 	.word	0x00002cc0
        /*052c*/ 	.word	0x000000ff
        /*0530*/ 	.word	0x000000e0
        /*0534*/ 	.short	0x0106
        /*0536*/ 	.byte	0x05
	.zero		1


	//   ....[67]....
        /*0538*/ 	.word	0x00002ce0
        /*053c*/ 	.word	0x000000ff
        /*0540*/ 	.word	0x000000e0
        /*0544*/ 	.short	0x010a
        /*0546*/ 	.byte	0x05
	.zero		1


	//   ....[68]....
        /*0548*/ 	.word	0x00002d70
        /*054c*/ 	.word	0x000000ff
        /*0550*/ 	.word	0x000000e0
        /*0554*/ 	.short	0x0106
        /*0556*/ 	.byte	0x04
	.zero		1


	//   ....[69]....
        /*0558*/ 	.word	0x00002db0
        /*055c*/ 	.word	0x00000000
        /*0560*/ 	.word	0x000000e0
        /*0564*/ 	.short	0x010a
        /*0566*/ 	.byte	0xff
	.zero		1


	//   ....[70]....
        /*0568*/ 	.word	0x000032e0
        /*056c*/ 	.word	0x00000000
        /*0570*/ 	.word	0x000000d0
        /*0574*/ 	.short	0x010a
        /*0576*/ 	.byte	0xff
	.zero		1


	//   ....[71]....
        /*0578*/ 	.word	0x000033e0
        /*057c*/ 	.word	0x00000003
        /*0580*/ 	.word	0x00000000
        /*0584*/ 	.short	0x0101
        /*0586*/ 	.byte	0xff
	.zero		1


	//   ....[72]....
        /*0588*/ 	.word	0x000033f0
        /*058c*/ 	.word	0x000000ff
        /*0590*/ 	.word	0x00000000
        /*0594*/ 	.short	0x010a
        /*0596*/ 	.byte	0x06
	.zero		1


	//   ....[73]....
        /*0598*/ 	.word	0x00003470
        /*059c*/ 	.word	0x000000ff
        /*05a0*/ 	.word	0x00000110
        /*05a4*/ 	.short	0x010a
        /*05a6*/ 	.byte	0x07
	.zero		1


	//   ....[74]....
        /*05a8*/ 	.word	0x00003550
        /*05ac*/ 	.word	0x000000ff
        /*05b0*/ 	.word	0x00000000
        /*05b4*/ 	.short	0x010a
        /*05b6*/ 	.byte	0x06
	.zero		1


	//   ....[75]....
        /*05b8*/ 	.word	0x00003680
        /*05bc*/ 	.word	0x000000ff
        /*05c0*/ 	.word	0x00000000
        /*05c4*/ 	.short	0x010a
        /*05c6*/ 	.byte	0x1a
	.zero		1


	//   ....[76]....
        /*05c8*/ 	.word	0x00003920
        /*05cc*/ 	.word	0x000000ff
        /*05d0*/ 	.word	0x00000000
        /*05d4*/ 	.short	0x010a
        /*05d6*/ 	.byte	0x06
	.zero		1


	//   ....[77]....
        /*05d8*/ 	.word	0x000039b0
        /*05dc*/ 	.word	0x000000ff
        /*05e0*/ 	.word	0x00000000
        /*05e4*/ 	.short	0x010a
        /*05e6*/ 	.byte	0x06
	.zero		1


	//   ....[78]....
        /*05e8*/ 	.word	0x00003a40
        /*05ec*/ 	.word	0x000000ff
        /*05f0*/ 	.word	0x00000000
        /*05f4*/ 	.short	0x010a
        /*05f6*/ 	.byte	0x06
	.zero		1


	//   ....[79]....
        /*05f8*/ 	.word	0x00003ad0
        /*05fc*/ 	.word	0x000000ff
        /*0600*/ 	.word	0x00000000
        /*0604*/ 	.short	0x010a
        /*0606*/ 	.byte	0x07
	.zero		1


	//   ....[80]....
        /*0608*/ 	.word	0x00003f50
        /*060c*/ 	.word	0x00000000
        /*0610*/ 	.word	0x000000d0
        /*0614*/ 	.short	0x010a
        /*0616*/ 	.byte	0xff
	.zero		1


	//   ....[81]....
        /*0618*/ 	.word	0x00004010
        /*061c*/ 	.word	0x00000000
        /*0620*/ 	.word	0x00000000
        /*0624*/ 	.short	0x0101
        /*0626*/ 	.byte	0xff
	.zero		1


	//   ....[82]....
        /*0628*/ 	.word	0x00004330
        /*062c*/ 	.word	0x000000ff
        /*0630*/ 	.word	0x000000c8
        /*0634*/ 	.short	0x010a
        /*0636*/ 	.byte	0x07
	.zero		1


	//   ....[83]....
        /*0638*/ 	.word	0x00004520
        /*063c*/ 	.word	0x000000ff
        /*0640*/ 	.word	0x000000a0
        /*0644*/ 	.short	0x010a
        /*0646*/ 	.byte	0x07
	.zero		1


	//   ....[84]....
        /*0648*/ 	.word	0x00004690
        /*064c*/ 	.word	0x000000ff
        /*0650*/ 	.word	0x00000080
        /*0654*/ 	.short	0x010b
        /*0656*/ 	.byte	0x07
	.zero		1


	//   ....[85]....
        /*0658*/ 	.word	0x000046a0
        /*065c*/ 	.word	0x000000ff
        /*0660*/ 	.word	0x00000000
        /*0664*/ 	.short	0x0101
        /*0666*/ 	.byte	0x08
	.zero		1


	//   ....[86]....
        /*0668*/ 	.word	0x000046c0
        /*066c*/ 	.word	0x000000ff
        /*0670*/ 	.word	0x000000a8
        /*0674*/ 	.short	0x010a
        /*0676*/ 	.byte	0x07
	.zero		1


	//   ....[87]....
        /*0678*/ 	.word	0x00004820
        /*067c*/ 	.word	0x000000ff
        /*0680*/ 	.word	0x00000088
        /*0684*/ 	.short	0x010b
        /*0686*/ 	.byte	0x07
	.zero		1


	//   ....[88]....
        /*0688*/ 	.word	0x00004830
        /*068c*/ 	.word	0x000000ff
        /*0690*/ 	.word	0x00000000
        /*0694*/ 	.short	0x0101
        /*0696*/ 	.byte	0x08
	.zero		1


	//   ....[89]....
        /*0698*/ 	.word	0x00004840
        /*069c*/ 	.word	0x000000ff
        /*06a0*/ 	.word	0x000000b0
        /*06a4*/ 	.short	0x010a
        /*06a6*/ 	.byte	0x07
	.zero		1


	//   ....[90]....
        /*06a8*/ 	.word	0x000049e0
        /*06ac*/ 	.word	0x000000ff
        /*06b0*/ 	.word	0x00000090
        /*06b4*/ 	.short	0x010b
        /*06b6*/ 	.byte	0x07
	.zero		1


	//   ....[91]....
        /*06b8*/ 	.word	0x00004a50
        /*06bc*/ 	.word	0x000000ff
        /*06c0*/ 	.word	0x00000000
        /*06c4*/ 	.short	0x0101
        /*06c6*/ 	.byte	0x08
	.zero		1


	//   ....[92]....
        /*06c8*/ 	.word	0x00004a80
        /*06cc*/ 	.word	0x000000ff
        /*06d0*/ 	.word	0x000000b8
        /*06d4*/ 	.short	0x010a
        /*06d6*/ 	.byte	0x07
	.zero		1


	//   ....[93]....
        /*06d8*/ 	.word	0x00004c90
        /*06dc*/ 	.word	0x000000ff
        /*06e0*/ 	.word	0x00000098
        /*06e4*/ 	.short	0x010b
        /*06e6*/ 	.byte	0x07
	.zero		1


	//   ....[94]....
        /*06e8*/ 	.word	0x00004cb0
        /*06ec*/ 	.word	0x000000ff
        /*06f0*/ 	.word	0x00000000
        /*06f4*/ 	.short	0x0101
        /*06f6*/ 	.byte	0x0d
	.zero		1


	//   ....[95]....
        /*06f8*/ 	.word	0x00004ce0
        /*06fc*/ 	.word	0x000000ff
        /*0700*/ 	.word	0x000000a0
        /*0704*/ 	.short	0x010a
        /*0706*/ 	.byte	0x07
	.zero		1


	//   ....[96]....
        /*0708*/ 	.word	0x00004d00
        /*070c*/ 	.word	0x000000ff
        /*0710*/ 	.word	0x000000a8
        /*0714*/ 	.short	0x010a
        /*0716*/ 	.byte	0x07
	.zero		1


	//   ....[97]....
        /*0718*/ 	.word	0x00004d20
        /*071c*/ 	.word	0x000000ff
        /*0720*/ 	.word	0x000000b0
        /*0724*/ 	.short	0x010a
        /*0726*/ 	.byte	0x07
	.zero		1


	//   ....[98]....
        /*0728*/ 	.word	0x00004d60
        /*072c*/ 	.word	0x00000000
        /*0730*/ 	.word	0x000000b8
        /*0734*/ 	.short	0x010a
        /*0736*/ 	.byte	0xff
	.zero		1


	//   ....[99]....
        /*0738*/ 	.word	0x000050c0
        /*073c*/ 	.word	0x00000000
        /*0740*/ 	.word	0x000000d0
        /*0744*/ 	.short	0x010a
        /*0746*/ 	.byte	0xff
	.zero		1


	//   ....[100]....
        /*0748*/ 	.word	0x000051d0
        /*074c*/ 	.word	0x00000000
        /*0750*/ 	.word	0x00000000
        /*0754*/ 	.short	0x0101
        /*0756*/ 	.byte	0xff
	.zero		1


	//   ....[101]....
        /*0758*/ 	.word	0x00005c30
        /*075c*/ 	.word	0x000000ff
        /*0760*/ 	.word	0x00000080
        /*0764*/ 	.short	0x010a
        /*0766*/ 	.byte	0x30
	.zero		1


	//   ....[102]....
        /*0768*/ 	.word	0x00005ca0
        /*076c*/ 	.word	0x0000004f
        /*0770*/ 	.word	0x000000f0
        /*0774*/ 	.short	0x010a
        /*0776*/ 	.byte	0xff
	.zero		1


	//   ....[103]....
        /*0778*/ 	.word	0x00005d50
        /*077c*/ 	.word	0x000000ff
        /*0780*/ 	.word	0x00000080
        /*0784*/ 	.short	0x010a
        /*0786*/ 	.byte	0x30
	.zero		1


	//   ....[104]....
        /*0788*/ 	.word	0x00005e30
        /*078c*/ 	.word	0x0000004f
        /*0790*/ 	.word	0x000000f0
        /*0794*/ 	.short	0x010a
        /*0796*/ 	.byte	0xff
	.zero		1


	//   ....[105]....
        /*0798*/ 	.word	0x00006560
        /*079c*/ 	.word	0x00000000
        /*07a0*/ 	.word	0x00000000
        /*07a4*/ 	.short	0x0101
        /*07a6*/ 	.byte	0xff
	.zero		1


	//   ....[106]....
        /*07a8*/ 	.word	0x00006570
        /*07ac*/ 	.word	0x00000003
        /*07b0*/ 	.word	0x00000080
        /*07b4*/ 	.short	0x010a
        /*07b6*/ 	.byte	0xff
	.zero		1


	//   ....[107]....
        /*07b8*/ 	.word	0x00006630
        /*07bc*/ 	.word	0x00000003
        /*07c0*/ 	.word	0x00000080
        /*07c4*/ 	.short	0x010a
        /*07c6*/ 	.byte	0xff
	.zero		1


	//   ....[108]....
        /*07c8*/ 	.word	0x00006de0
        /*07cc*/ 	.word	0x00000026
        /*07d0*/ 	.word	0x00000000
        /*07d4*/ 	.short	0x0101
        /*07d6*/ 	.byte	0xff
	.zero		1


	//   ....[109]....
        /*07d8*/ 	.word	0x00006e00
        /*07dc*/ 	.word	0x00000053
        /*07e0*/ 	.word	0x00000080
        /*07e4*/ 	.short	0x010a
        /*07e6*/ 	.byte	0xff
	.zero		1


	//   ....[110]....
        /*07e8*/ 	.word	0x00006eb0
        /*07ec*/ 	.word	0x00000053
        /*07f0*/ 	.word	0x00000080
        /*07f4*/ 	.short	0x010a
        /*07f6*/ 	.byte	0xff
	.zero		1


	//   ....[111]....
        /*07f8*/ 	.word	0x00007660
        /*07fc*/ 	.word	0x00000026
        /*0800*/ 	.word	0x00000000
        /*0804*/ 	.short	0x0101
        /*0806*/ 	.byte	0xff
	.zero		1


	//   ....[112]....
        /*0808*/ 	.word	0x00007680
        /*080c*/ 	.word	0x00000058
        /*0810*/ 	.word	0x00000080
        /*0814*/ 	.short	0x010a
        /*0816*/ 	.byte	0xff
	.zero		1


	//   ....[113]....
        /*0818*/ 	.word	0x00007730
        /*081c*/ 	.word	0x00000058
        /*0820*/ 	.word	0x00000080
        /*0824*/ 	.short	0x010a
        /*0826*/ 	.byte	0xff
	.zero		1


	//   ....[114]....
        /*0828*/ 	.word	0x00007a70
        /*082c*/ 	.word	0x000000ff
        /*0830*/ 	.word	0x00000000
        /*0834*/ 	.short	0x0101
        /*0836*/ 	.byte	0x05
	.zero		1


	//   ....[115]....
        /*0838*/ 	.word	0x00007f40
        /*083c*/ 	.word	0x00000002
        /*0840*/ 	.word	0x00000000
        /*0844*/ 	.short	0x0101
        /*0846*/ 	.byte	0xff
	.zero		1


	//   ....[116]....
        /*0848*/ 	.word	0x000081b0
        /*084c*/ 	.word	0x000000ff
        /*0850*/ 	.word	0x00000000
        /*0854*/ 	.short	0x0101
        /*0856*/ 	.byte	0x04
	.zero		1


	//   ....[117]....
        /*0858*/ 	.word	0x000081d0
        /*085c*/ 	.word	0x00000003
        /*0860*/ 	.word	0x00000140
        /*0864*/ 	.short	0x010a
        /*0866*/ 	.byte	0xff
	.zero		1


	//   ....[118]....
        /*0868*/ 	.word	0x00008230
        /*086c*/ 	.word	0x00000002
        /*0870*/ 	.word	0x00000040
        /*0874*/ 	.short	0x010a
        /*0876*/ 	.byte	0xff
	.zero		1


	//   ....[119]....
        /*0878*/ 	.word	0x00008290
        /*087c*/ 	.word	0x00000002
        /*0880*/ 	.word	0x00000040
        /*0884*/ 	.short	0x010a
        /*0886*/ 	.byte	0xff
	.zero		1


	//   ....[120]....
        /*0888*/ 	.word	0x000082e0
        /*088c*/ 	.word	0x00000002
        /*0890*/ 	.word	0x000000d0
        /*0894*/ 	.short	0x010a
        /*0896*/ 	.byte	0xff
	.zero		1


	//   ....[121]....
        /*0898*/ 	.word	0x00008340
        /*089c*/ 	.word	0x00000000
        /*08a0*/ 	.word	0x00000000
        /*08a4*/ 	.short	0x010a
        /*08a6*/ 	.byte	0xff
	.zero		1


	//   ....[122]....
        /*08a8*/ 	.word	0x000083a0
        /*08ac*/ 	.word	0x00000000
        /*08b0*/ 	.word	0x00000000
        /*08b4*/ 	.short	0x010a
        /*08b6*/ 	.byte	0xff
	.zero		1


	//   ....[123]....
        /*08b8*/ 	.word	0x00008400
        /*08bc*/ 	.word	0x00000000
        /*08c0*/ 	.word	0x00000000
        /*08c4*/ 	.short	0x010a
        /*08c6*/ 	.byte	0xff
	.zero		1


	//   ....[124]....
        /*08c8*/ 	.word	0x00008460
        /*08cc*/ 	.word	0x00000000
        /*08d0*/ 	.word	0x00000000
        /*08d4*/ 	.short	0x010a
        /*08d6*/ 	.byte	0xff
	.zero		1


	//   ....[125]....
        /*08d8*/ 	.word	0x000084c0
        /*08dc*/ 	.word	0x00000000
        /*08e0*/ 	.word	0x00000000
        /*08e4*/ 	.short	0x010a
        /*08e6*/ 	.byte	0xff
	.zero		1


	//   ....[126]....
        /*08e8*/ 	.word	0x00008520
        /*08ec*/ 	.word	0x00000000
        /*08f0*/ 	.word	0x00000000
        /*08f4*/ 	.short	0x010a
        /*08f6*/ 	.byte	0xff
	.zero		1


	//   ....[127]....
        /*08f8*/ 	.word	0x00008580
        /*08fc*/ 	.word	0x00000000
        /*0900*/ 	.word	0x00000000
        /*0904*/ 	.short	0x010a
        /*0906*/ 	.byte	0xff
	.zero		1


	//   ....[128]....
        /*0908*/ 	.word	0x000085d0
        /*090c*/ 	.word	0x00000000
        /*0910*/ 	.word	0x00000130
        /*0914*/ 	.short	0x010a
        /*0916*/ 	.byte	0xff
	.zero		1


	//   ....[129]....
        /*0918*/ 	.word	0x00008630
        /*091c*/ 	.word	0x00000000
        /*0920*/ 	.word	0x000000e0
        /*0924*/ 	.short	0x010a
        /*0926*/ 	.byte	0xff
	.zero		1


	//   ....[130]....
        /*0928*/ 	.word	0x00008680
        /*092c*/ 	.word	0x00000000
        /*0930*/ 	.word	0x000000d0
        /*0934*/ 	.short	0x010a
        /*0936*/ 	.byte	0xff
	.zero		1


	//   ....[131]....
        /*0938*/ 	.word	0x000086e0
        /*093c*/ 	.word	0x00000000
        /*0940*/ 	.word	0x000000e0
        /*0944*/ 	.short	0x010a
        /*0946*/ 	.byte	0xff
	.zero		1


	//   ....[132]....
        /*0948*/ 	.word	0x00008730
        /*094c*/ 	.word	0x00000000
        /*0950*/ 	.word	0x000000d0
        /*0954*/ 	.short	0x010a
        /*0956*/ 	.byte	0xff
	.zero		1


	//   ....[133]....
        /*0958*/ 	.word	0x00008790
        /*095c*/ 	.word	0x00000003
        /*0960*/ 	.word	0x00000110
        /*0964*/ 	.short	0x010a
        /*0966*/ 	.byte	0xff
	.zero		1


	//   ....[134]....
        /*0968*/ 	.word	0x000087f0
        /*096c*/ 	.word	0x00000000
        /*0970*/ 	.word	0x00000000
        /*0974*/ 	.short	0x010a
        /*0976*/ 	.byte	0xff
	.zero		1


	//   ....[135]....
        /*0978*/ 	.word	0x00008850
        /*097c*/ 	.word	0x00000000
        /*0980*/ 	.word	0x00000000
        /*0984*/ 	.short	0x010a
        /*0986*/ 	.byte	0xff
	.zero		1


	//   ....[136]....
        /*0988*/ 	.word	0x000088b0
        /*098c*/ 	.word	0x00000000
        /*0990*/ 	.word	0x00000000
        /*0994*/ 	.short	0x010a
        /*0996*/ 	.byte	0xff
	.zero		1


	//   ....[137]....
        /*0998*/ 	.word	0x00008910
        /*099c*/ 	.word	0x00000000
        /*09a0*/ 	.word	0x00000000
        /*09a4*/ 	.short	0x010a
        /*09a6*/ 	.byte	0xff
	.zero		1


	//   ....[138]....
        /*09a8*/ 	.word	0x00008970
        /*09ac*/ 	.word	0x00000000
        /*09b0*/ 	.word	0x00000000
        /*09b4*/ 	.short	0x010a
        /*09b6*/ 	.byte	0xff
	.zero		1


	//   ....[139]....
        /*09b8*/ 	.word	0x000089c0
        /*09bc*/ 	.word	0x00000000
        /*09c0*/ 	.word	0x000000d0
        /*09c4*/ 	.short	0x010a
        /*09c6*/ 	.byte	0xff
	.zero		1


	//   ....[140]....
        /*09c8*/ 	.word	0x00008a20
        /*09cc*/ 	.word	0x00000000
        /*09d0*/ 	.word	0x000000c8
        /*09d4*/ 	.short	0x010a
        /*09d6*/ 	.byte	0xff
	.zero		1


	//   ....[141]....
        /*09d8*/ 	.word	0x00008a80
        /*09dc*/ 	.word	0x00000003
        /*09e0*/ 	.word	0x000000a0
        /*09e4*/ 	.short	0x010a
        /*09e6*/ 	.byte	0xff
	.zero		1


	//   ....[142]....
        /*09e8*/ 	.word	0x00008ae0
        /*09ec*/ 	.word	0x00000003
        /*09f0*/ 	.word	0x000000a8
        /*09f4*/ 	.short	0x010a
        /*09f6*/ 	.byte	0xff
	.zero		1


	//   ....[143]....
        /*09f8*/ 	.word	0x00008b40
        /*09fc*/ 	.word	0x00000003
        /*0a00*/ 	.word	0x000000b0
        /*0a04*/ 	.short	0x010a
        /*0a06*/ 	.byte	0xff
	.zero		1


	//   ....[144]....
        /*0a08*/ 	.word	0x00008ba0
        /*0a0c*/ 	.word	0x00000003
        /*0a10*/ 	.word	0x000000b8
        /*0a14*/ 	.short	0x010a
        /*0a16*/ 	.byte	0xff
	.zero		1


	//   ....[145]....
        /*0a18*/ 	.word	0x00008c00
        /*0a1c*/ 	.word	0x00000000
        /*0a20*/ 	.word	0x000000a0
        /*0a24*/ 	.short	0x010a
        /*0a26*/ 	.byte	0xff
	.zero		1


	//   ....[146]....
        /*0a28*/ 	.word	0x00008c60
        /*0a2c*/ 	.word	0x00000000
        /*0a30*/ 	.word	0x000000a8
        /*0a34*/ 	.short	0x010a
        /*0a36*/ 	.byte	0xff
	.zero		1


	//   ....[147]....
        /*0a38*/ 	.word	0x00008cc0
        /*0a3c*/ 	.word	0x00000000
        /*0a40*/ 	.word	0x000000b0
        /*0a44*/ 	.short	0x010a
        /*0a46*/ 	.byte	0xff
	.zero		1


	//   ....[148]....
        /*0a48*/ 	.word	0x00008d10
        /*0a4c*/ 	.word	0x00000000
        /*0a50*/ 	.word	0x000000d0
        /*0a54*/ 	.short	0x010a
        /*0a56*/ 	.byte	0xff
	.zero		1


	//   ....[149]....
        /*0a58*/ 	.word	0x00008d70
        /*0a5c*/ 	.word	0x00000002
        /*0a60*/ 	.word	0x00000080
        /*0a64*/ 	.short	0x010a
        /*0a66*/ 	.byte	0xff
	.zero		1


	//   ....[150]....
        /*0a68*/ 	.word	0x00008dc0
        /*0a6c*/ 	.word	0x0000004f
        /*0a70*/ 	.word	0x000000f0
        /*0a74*/ 	.short	0x010a
        /*0a76*/ 	.byte	0xff
	.zero		1


	//   ....[151]....
        /*0a78*/ 	.word	0x00008e10
        /*0a7c*/ 	.word	0x00000003
        /*0a80*/ 	.word	0x00000080
        /*0a84*/ 	.short	0x010a
        /*0a86*/ 	.byte	0xff
	.zero		1


	//   ....[152]....
        /*0a88*/ 	.word	0x00008e60
        /*0a8c*/ 	.word	0x00000053
        /*0a90*/ 	.word	0x00000080
        /*0a94*/ 	.short	0x010a
        /*0a96*/ 	.byte	0xff
	.zero		1


	//   ....[153]....
        /*0a98*/ 	.word	0x00008eb0
        /*0a9c*/ 	.word	0x00000058
        /*0aa0*/ 	.word	0x00000080
        /*0aa4*/ 	.short	0x010a
        /*0aa6*/ 	.byte	0xff
	.zero		1


	//----- nvinfo : EIATTR_NUM_MBARRIERS
	.align		4
.L_47:
        /*0aa8*/ 	.byte	0x03, 0x38
        /*0aaa*/ 	.short	0x002a


	//----- nvinfo : EIATTR_EXIT_INSTR_OFFSETS
	.align		4
        /*0aac*/ 	.byte	0x04, 0x1c
        /*0aae*/ 	.short	(.L_49 - .L_48)


	//   ....[0]....
.L_48:
        /*0ab0*/ 	.word	0x00002890


	//   ....[1]....
        /*0ab4*/ 	.word	0x00002d80


	//   ....[2]....
        /*0ab8*/ 	.word	0x00002de0


	//   ....[3]....
        /*0abc*/ 	.word	0x00003d30


	//   ....[4]....
        /*0ac0*/ 	.word	0x00004d90


	//   ....[5]....
        /*0ac4*/ 	.word	0x00004dd0


	//   ....[6]....
        /*0ac8*/ 	.word	0x000080a0


	//   ....[7]....
        /*0acc*/ 	.word	0x00008120


	//   ....[8]....
        /*0ad0*/ 	.word	0x00008150


	//   ....[9]....
        /*0ad4*/ 	.word	0x000081c0


	//----- nvinfo : EIATTR_MAX_THREADS
	.align		4
.L_49:
        /*0ad8*/ 	.byte	0x04, 0x05
        /*0ada*/ 	.short	(.L_51 - .L_50)
.L_50:
        /*0adc*/ 	.word	0x00000100
        /*0ae0*/ 	.word	0x00000001
        /*0ae4*/ 	.word	0x00000001


	//----- nvinfo : EIATTR_CRS_STACK_SIZE
	.align		4
.L_51:
        /*0ae8*/ 	.byte	0x04, 0x1e
        /*0aea*/ 	.short	(.L_53 - .L_52)
.L_52:
        /*0aec*/ 	.word	0x00000000


	//----- nvinfo : EIATTR_CBANK_PARAM_SIZE
	.align		4
.L_53:
        /*0af0*/ 	.byte	0x03, 0x19
        /*0af2*/ 	.short	0x0800


	//----- nvinfo : EIATTR_PARAM_CBANK
	.align		4
        /*0af4*/ 	.byte	0x04, 0x0a
        /*0af6*/ 	.short	(.L_55 - .L_54)
	.align		4
.L_54:
        /*0af8*/ 	.word	index@(.nv.constant0._ZN7cutlass13device_kernelINS_4gemm6kernel13GemmUniversalIN4cute5tupleIJiiiiEEENS1_10collective13CollectiveMmaINS1_35MainloopSm100TmaUmmaWarpSpecializedILi8ELi2ELi4ENS5_IJNS4_1CILi1EEESB_SB_EEEEENS5_IJNSA_ILi64EEENSA_ILi128EEESE_EEENS_10bfloat16_tENS5_IJSB_llEEESH_SI_NS4_8TiledMMAINS4_8MMA_AtomIJNS4_20SM100_MMA_F16BF16_SSISH_SH_fLi64ELi128ELNS4_4UMMA5MajorE1ELSN_1ELNSM_7ScaleInE0ELSO_0EEEEEENS4_6LayoutISC_NS5_IJNSA_ILi0EEESS_SS_EEEEENS5_IJNS4_10UnderscoreESV_SV_EEEEENS4_13SM90_TMA_LOADENS4_14ComposedLayoutINS4_7SwizzleILi3ELi4ELi3EEENS4_18smem_ptr_flag_bitsILi16EEENSR_INS5_IJSE_NSA_ILi8EEEEEENS5_IJSB_SE_EEEEEEEvNS4_8identityESY_S18_vS19_EENS_8epilogue10collective18CollectiveEpilogueINS1B_23Sm100TmaWarpSpecializedILi4ELi2ELi16ELb1ELb0EEEJSG_NS5_IJNSR_ISE_SB_EENSR_INSA_ILi32EEESB_EEEEESH_NS5_IJlSB_lEEESH_S1K_NS1B_6fusion15FusionCallbacksIS1F_NS1L_17LinearCombinationISH_fSH_fLNS_15FloatRoundStyleE2EEESG_S1J_JEEENS4_5SM1004TMEM4LOAD26SM100_TMEM_LOAD_16dp256b4xESY_NSZ_INS10_ILi2ELi4ELi3EEES13_NSR_INS5_IJS14_S1H_EEENS5_IJS1H_SB_EEEEEEENS4_17SM75_U32x4_LDSM_NENS4_14SM90_TMA_STOREES1Z_NS4_17SM90_U32x4_STSM_NENS4_39AutoVectorizingCopyWithAssumedAlignmentILi128EEEEEEvvEEEEvNT_6ParamsE)
        /*0afc*/ 	.short	0x0380
        /*0afe*/ 	.short	0x0800


	//----- nvinfo : EIATTR_SW_WAR
	.align		4
.L_55:
        /*0b00*/ 	.byte	0x04, 0x36
        /*0b02*/ 	.short	(.L_57 - .L_56)
.L_56:
        /*0b04*/ 	.word	0x00000008
.L_57:


//--------------------- .nv.callgraph             --------------------------
	.section	.nv.callgraph,"",@"SHT_CUDA_CALLGRAPH"
	.align	4
	.sectionentsize	8
	.align		4
        /*0000*/ 	.word	0x00000000
	.align		4
        /*0004*/ 	.word	0xffffffff
	.align		4
        /*0008*/ 	.word	index@(_ZN7cutlass13device_kernelINS_4gemm6kernel13GemmUniversalIN4cute5tupleIJiiiiEEENS1_10collective13CollectiveMmaINS1_35MainloopSm100TmaUmmaWarpSpecializedILi8ELi2ELi4ENS5_IJNS4_1CILi1EEESB_SB_EEEEENS5_IJNSA_ILi64EEENSA_ILi128EEESE_EEENS_10bfloat16_tENS5_IJSB_llEEESH_SI_NS4_8TiledMMAINS4_8MMA_AtomIJNS4_20SM100_MMA_F16BF16_SSISH_SH_fLi64ELi128ELNS4_4UMMA5MajorE1ELSN_1ELNSM_7ScaleInE0ELSO_0EEEEEENS4_6LayoutISC_NS5_IJNSA_ILi0EEESS_SS_EEEEENS5_IJNS4_10UnderscoreESV_SV_EEEEENS4_13SM90_TMA_LOADENS4_14ComposedLayoutINS4_7SwizzleILi3ELi4ELi3EEENS4_18smem_ptr_flag_bitsILi16EEENSR_INS5_IJSE_NSA_ILi8EEEEEENS5_IJSB_SE_EEEEEEEvNS4_8identityESY_S18_vS19_EENS_8epilogue10collective18CollectiveEpilogueINS1B_23Sm100TmaWarpSpecializedILi4ELi2ELi16ELb1ELb0EEEJSG_NS5_IJNSR_ISE_SB_EENSR_INSA_ILi32EEESB_EEEEESH_NS5_IJlSB_lEEESH_S1K_NS1B_6fusion15FusionCallbacksIS1F_NS1L_17LinearCombinationISH_fSH_fLNS_15FloatRoundStyleE2EEESG_S1J_JEEENS4_5SM1004TMEM4LOAD26SM100_TMEM_LOAD_16dp256b4xESY_NSZ_INS10_ILi2ELi4ELi3EEES13_NSR_INS5_IJS14_S1H_EEENS5_IJS1H_SB_EEEEEEENS4_17SM75_U32x4_LDSM_NENS4_14SM90_TMA_STOREES1Z_NS4_17SM90_U32x4_STSM_NENS4_39AutoVectorizingCopyWithAssumedAlignmentILi128EEEEEEvvEEEEvNT_6ParamsE)
	.align		4
        /*000c*/ 	.word	index@(__assertfail)
	.align		4
        /*0010*/ 	.word	0x00000000
	.align		4
        /*0014*/ 	.word	0xfffffffe
	.align		4
        /*0018*/ 	.word	0x00000000
	.align		4
        /*001c*/ 	.word	0xfffffffd
	.align		4
        /*0020*/ 	.word	0x00000000
	.align		4
        /*0024*/ 	.word	0xfffffffc


//--------------------- .nv.constant4             --------------------------
	.section	.nv.constant4,"a",@progbits
	.align	8
	.align		8
.nv.constant4:
        /*0000*/ 	.dword	__assertfail
	.align		8
        /*0008*/ 	.dword	__unnamed_1
	.align		8
        /*0010*/ 	.dword	__unnamed_2
	.align		8
        /*0018*/ 	.dword	_ZN40_INTERNAL_9e8b1deb_4_k_cu_bcedeabb_300214cuda3std3__45__cpo5beginE
	.align		8
        /*0020*/ 	.dword	_ZN40_INTERNAL_9e8b1deb_4_k_cu_bcedeabb_300214cuda3std3__45__cpo3endE
	.align		8
        /*0028*/ 	.dword	_ZN40_INTERNAL_9e8b1deb_4_k_cu_bcedeabb_300214cuda3std3__45__cpo6cbeginE
	.align		8
        /*0030*/ 	.dword	_ZN40_INTERNAL_9e8b1deb_4_k_cu_bcedeabb_300214cuda3std3__45__cpo4cendE
	.align		8
        /*0038*/ 	.dword	_ZN40_INTERNAL_9e8b1deb_4_k_cu_bcedeabb_300214cuda3std3__442_GLOBAL__N__9e8b1deb_4_k_cu_bcedeabb_300216ignoreE
	.align		8
        /*0040*/ 	.dword	_ZN40_INTERNAL_9e8b1deb_4_k_cu_bcedeabb_300214cuda3std3__419piecewise_constructE
	.align		8
        /*0048*/ 	.dword	_ZN40_INTERNAL_9e8b1deb_4_k_cu_bcedeabb_300214cuda3std3__48in_placeE
	.align		8
        /*0050*/ 	.dword	_ZN40_INTERNAL_9e8b1deb_4_k_cu_bcedeabb_300214cuda3std6ranges3__45__cpo4swapE
	.align		8
        /*0058*/ 	.dword	_ZN40_INTERNAL_9e8b1deb_4_k_cu_bcedeabb_300214cuda3std6ranges3__45__cpo9iter_moveE
	.align		8
        /*0060*/ 	.dword	_ZN40_INTERNAL_9e8b1deb_4_k_cu_bcedeabb_300214cute7productE
	.align		8
        /*0068*/ 	.dword	_ZN40_INTERNAL_9e8b1deb_4_k_cu_bcedeabb_300214cute1_E
	.align		8
        /*0070*/ 	.dword	$str$25
	.align		8
        /*0078*/ 	.dword	$str$26
	.align		8
        /*0080*/ 	.dword	$str$27
	.align		8
        /*0088*/ 	.dword	$str$28


//--------------------- .text._ZN7cutlass13device_kernelINS_4gemm6kernel13GemmUniversalIN4cute5tupleIJiiiiEEENS1_10collective13CollectiveMmaINS1_35MainloopSm100TmaUmmaWarpSpecializedILi8ELi2ELi4ENS5_IJNS4_1CILi1EEESB_SB_EEEEENS5_IJNSA_ILi64EEENSA_ILi128EEESE_EEENS_10bfloat16_tENS5_IJSB_llEEESH_SI_NS4_8TiledMMAINS4_8MMA_AtomIJNS4_20SM100_MMA_F16BF16_SSISH_SH_fLi64ELi128ELNS4_4UMMA5MajorE1ELSN_1ELNSM_7ScaleInE0ELSO_0EEEEEENS4_6LayoutISC_NS5_IJNSA_ILi0EEESS_SS_EEEEENS5_IJNS4_10UnderscoreESV_SV_EEEEENS4_13SM90_TMA_LOADENS4_14ComposedLayoutINS4_7SwizzleILi3ELi4ELi3EEENS4_18smem_ptr_flag_bitsILi16EEENSR_INS5_IJSE_NSA_ILi8EEEEEENS5_IJSB_SE_EEEEEEEvNS4_8identityESY_S18_vS19_EENS_8epilogue10collective18CollectiveEpilogueINS1B_23Sm100TmaWarpSpecializedILi4ELi2ELi16ELb1ELb0EEEJSG_NS5_IJNSR_ISE_SB_EENSR_INSA_ILi32EEESB_EEEEESH_NS5_IJlSB_lEEESH_S1K_NS1B_6fusion15FusionCallbacksIS1F_NS1L_17LinearCombinationISH_fSH_fLNS_15FloatRoundStyleE2EEESG_S1J_JEEENS4_5SM1004TMEM4LOAD26SM100_TMEM_LOAD_16dp256b4xESY_NSZ_INS10_ILi2ELi4ELi3EEES13_NSR_INS5_IJS14_S1H_EEENS5_IJS1H_SB_EEEEEEENS4_17SM75_U32x4_LDSM_NENS4_14SM90_TMA_STOREES1Z_NS4_17SM90_U32x4_STSM_NENS4_39AutoVectorizingCopyWithAssumedAlignmentILi128EEEEEEvvEEEEvNT_6ParamsE --------------------------
	.section	.text._ZN7cutlass13device_kernelINS_4gemm6kernel13GemmUniversalIN4cute5tupleIJiiiiEEENS1_10collective13CollectiveMmaINS1_35MainloopSm100TmaUmmaWarpSpecializedILi8ELi2ELi4ENS5_IJNS4_1CILi1EEESB_SB_EEEEENS5_IJNSA_ILi64EEENSA_ILi128EEESE_EEENS_10bfloat16_tENS5_IJSB_llEEESH_SI_NS4_8TiledMMAINS4_8MMA_AtomIJNS4_20SM100_MMA_F16BF16_SSISH_SH_fLi64ELi128ELNS4_4UMMA5MajorE1ELSN_1ELNSM_7ScaleInE0ELSO_0EEEEEENS4_6LayoutISC_NS5_IJNSA_ILi0EEESS_SS_EEEEENS5_IJNS4_10UnderscoreESV_SV_EEEEENS4_13SM90_TMA_LOADENS4_14ComposedLayoutINS4_7SwizzleILi3ELi4ELi3EEENS4_18smem_ptr_flag_bitsILi16EEENSR_INS5_IJSE_NSA_ILi8EEEEEENS5_IJSB_SE_EEEEEEEvNS4_8identityESY_S18_vS19_EENS_8epilogue10collective18CollectiveEpilogueINS1B_23Sm100TmaWarpSpecializedILi4ELi2ELi16ELb1ELb0EEEJSG_NS5_IJNSR_ISE_SB_EENSR_INSA_ILi32EEESB_EEEEESH_NS5_IJlSB_lEEESH_S1K_NS1B_6fusion15FusionCallbacksIS1F_NS1L_17LinearCombinationISH_fSH_fLNS_15FloatRoundStyleE2EEESG_S1J_JEEENS4_5SM1004TMEM4LOAD26SM100_TMEM_LOAD_16dp256b4xESY_NSZ_INS10_ILi2ELi4ELi3EEES13_NSR_INS5_IJS14_S1H_EEENS5_IJS1H_SB_EEEEEEENS4_17SM75_U32x4_LDSM_NENS4_14SM90_TMA_STOREES1Z_NS4_17SM90_U32x4_STSM_NENS4_39AutoVectorizingCopyWithAssumedAlignmentILi128EEEEEEvvEEEEvNT_6ParamsE,"ax",@progbits
	.align	128
.text._ZN7cutlass13device_kernelINS_4gemm6kernel13GemmUniversalIN4cute5tupleIJiiiiEEENS1_10collective13CollectiveMmaINS1_35MainloopSm100TmaUmmaWarpSpecializedILi8ELi2ELi4ENS5_IJNS4_1CILi1EEESB_SB_EEEEENS5_IJNSA_ILi64EEENSA_ILi128EEESE_EEENS_10bfloat16_tENS5_IJSB_llEEESH_SI_NS4_8TiledMMAINS4_8MMA_AtomIJNS4_20SM100_MMA_F16BF16_SSISH_SH_fLi64ELi128ELNS4_4UMMA5MajorE1ELSN_1ELNSM_7ScaleInE0ELSO_0EEEEEENS4_6LayoutISC_NS5_IJNSA_ILi0EEESS_SS_EEEEENS5_IJNS4_10UnderscoreESV_SV_EEEEENS4_13SM90_TMA_LOADENS4_14ComposedLayoutINS4_7SwizzleILi3ELi4ELi3EEENS4_18smem_ptr_flag_bitsILi16EEENSR_INS5_IJSE_NSA_ILi8EEEEEENS5_IJSB_SE_EEEEEEEvNS4_8identityESY_S18_vS19_EENS_8epilogue10collective18CollectiveEpilogueINS1B_23Sm100TmaWarpSpecializedILi4ELi2ELi16ELb1ELb0EEEJSG_NS5_IJNSR_ISE_SB_EENSR_INSA_ILi32EEESB_EEEEESH_NS5_IJlSB_lEEESH_S1K_NS1B_6fusion15FusionCallbacksIS1F_NS1L_17LinearCombinationISH_fSH_fLNS_15FloatRoundStyleE2EEESG_S1J_JEEENS4_5SM1004TMEM4LOAD26SM100_TMEM_LOAD_16dp256b4xESY_NSZ_INS10_ILi2ELi4ELi3EEES13_NSR_INS5_IJS14_S1H_EEENS5_IJS1H_SB_EEEEEEENS4_17SM75_U32x4_LDSM_NENS4_14SM90_TMA_STOREES1Z_NS4_17SM90_U32x4_STSM_NENS4_39AutoVectorizingCopyWithAssumedAlignmentILi128EEEEEEvvEEEEvNT_6ParamsE:
        .type           _ZN7cutlass13device_kernelINS_4gemm6kernel13GemmUniversalIN4cute5tupleIJiiiiEEENS1_10collective13CollectiveMmaINS1_35MainloopSm100TmaUmmaWarpSpecializedILi8ELi2ELi4ENS5_IJNS4_1CILi1EEESB_SB_EEEEENS5_IJNSA_ILi64EEENSA_ILi128EEESE_EEENS_10bfloat16_tENS5_IJSB_llEEESH_SI_NS4_8TiledMMAINS4_8MMA_AtomIJNS4_20SM100_MMA_F16BF16_SSISH_SH_fLi64ELi128ELNS4_4UMMA5MajorE1ELSN_1ELNSM_7ScaleInE0ELSO_0EEEEEENS4_6LayoutISC_NS5_IJNSA_ILi0EEESS_SS_EEEEENS5_IJNS4_10UnderscoreESV_SV_EEEEENS4_13SM90_TMA_LOADENS4_14ComposedLayoutINS4_7SwizzleILi3ELi4ELi3EEENS4_18smem_ptr_flag_bitsILi16EEENSR_INS5_IJSE_NSA_ILi8EEEEEENS5_IJSB_SE_EEEEEEEvNS4_8identityESY_S18_vS19_EENS_8epilogue10collective18CollectiveEpilogueINS1B_23Sm100TmaWarpSpecializedILi4ELi2ELi16ELb1ELb0EEEJSG_NS5_IJNSR_ISE_SB_EENSR_INSA_ILi32EEESB_EEEEESH_NS5_IJlSB_lEEESH_S1K_NS1B_6fusion15FusionCallbacksIS1F_NS1L_17LinearCombinationISH_fSH_fLNS_15FloatRoundStyleE2EEESG_S1J_JEEENS4_5SM1004TMEM4LOAD26SM100_TMEM_LOAD_16dp256b4xESY_NSZ_INS10_ILi2ELi4ELi3EEES13_NSR_INS5_IJS14_S1H_EEENS5_IJS1H_SB_EEEEEEENS4_17SM75_U32x4_LDSM_NENS4_14SM90_TMA_STOREES1Z_NS4_17SM90_U32x4_STSM_NENS4_39AutoVectorizingCopyWithAssumedAlignmentILi128EEEEEEvvEEEEvNT_6ParamsE,@function
        .size           _ZN7cutlass13device_kernelINS_4gemm6kernel13GemmUniversalIN4cute5tupleIJiiiiEEENS1_10collective13CollectiveMmaINS1_35MainloopSm100TmaUmmaWarpSpecializedILi8ELi2ELi4ENS5_IJNS4_1CILi1EEESB_SB_EEEEENS5_IJNSA_ILi64EEENSA_ILi128EEESE_EEENS_10bfloat16_tENS5_IJSB_llEEESH_SI_NS4_8TiledMMAINS4_8MMA_AtomIJNS4_20SM100_MMA_F16BF16_SSISH_SH_fLi64ELi128ELNS4_4UMMA5MajorE1ELSN_1ELNSM_7ScaleInE0ELSO_0EEEEEENS4_6LayoutISC_NS5_IJNSA_ILi0EEESS_SS_EEEEENS5_IJNS4_10UnderscoreESV_SV_EEEEENS4_13SM90_TMA_LOADENS4_14ComposedLayoutINS4_7SwizzleILi3ELi4ELi3EEENS4_18smem_ptr_flag_bitsILi16EEENSR_INS5_IJSE_NSA_ILi8EEEEEENS5_IJSB_SE_EEEEEEEvNS4_8identityESY_S18_vS19_EENS_8epilogue10collective18CollectiveEpilogueINS1B_23Sm100TmaWarpSpecializedILi4ELi2ELi16ELb1ELb0EEEJSG_NS5_IJNSR_ISE_SB_EENSR_INSA_ILi32EEESB_EEEEESH_NS5_IJlSB_lEEESH_S1K_NS1B_6fusion15FusionCallbacksIS1F_NS1L_17LinearCombinationISH_fSH_fLNS_15FloatRoundStyleE2EEESG_S1J_JEEENS4_5SM1004TMEM4LOAD26SM100_TMEM_LOAD_16dp256b4xESY_NSZ_INS10_ILi2ELi4ELi3EEES13_NSR_INS5_IJS14_S1H_EEENS5_IJS1H_SB_EEEEEEENS4_17SM75_U32x4_LDSM_NENS4_14SM90_TMA_STOREES1Z_NS4_17SM90_U32x4_STSM_NENS4_39AutoVectorizingCopyWithAssumedAlignmentILi128EEEEEEvvEEEEvNT_6ParamsE,(.L_x_188 - _ZN7cutlass13device_kernelINS_4gemm6kernel13GemmUniversalIN4cute5tupleIJiiiiEEENS1_10collective13CollectiveMmaINS1_35MainloopSm100TmaUmmaWarpSpecializedILi8ELi2ELi4ENS5_IJNS4_1CILi1EEESB_SB_EEEEENS5_IJNSA_ILi64EEENSA_ILi128EEESE_EEENS_10bfloat16_tENS5_IJSB_llEEESH_SI_NS4_8TiledMMAINS4_8MMA_AtomIJNS4_20SM100_MMA_F16BF16_SSISH_SH_fLi64ELi128ELNS4_4UMMA5MajorE1ELSN_1ELNSM_7ScaleInE0ELSO_0EEEEEENS4_6LayoutISC_NS5_IJNSA_ILi0EEESS_SS_EEEEENS5_IJNS4_10UnderscoreESV_SV_EEEEENS4_13SM90_TMA_LOADENS4_14ComposedLayoutINS4_7SwizzleILi3ELi4ELi3EEENS4_18smem_ptr_flag_bitsILi16EEENSR_INS5_IJSE_NSA_ILi8EEEEEENS5_IJSB_SE_EEEEEEEvNS4_8identityESY_S18_vS19_EENS_8epilogue10collective18CollectiveEpilogueINS1B_23Sm100TmaWarpSpecializedILi4ELi2ELi16ELb1ELb0EEEJSG_NS5_IJNSR_ISE_SB_EENSR_INSA_ILi32EEESB_EEEEESH_NS5_IJlSB_lEEESH_S1K_NS1B_6fusion15FusionCallbacksIS1F_NS1L_17LinearCombinationISH_fSH_fLNS_15FloatRoundStyleE2EEESG_S1J_JEEENS4_5SM1004TMEM4LOAD26SM100_TMEM_LOAD_16dp256b4xESY_NSZ_INS10_ILi2ELi4ELi3EEES13_NSR_INS5_IJS14_S1H_EEENS5_IJS1H_SB_EEEEEEENS4_17SM75_U32x4_LDSM_NENS4_14SM90_TMA_STOREES1Z_NS4_17SM90_U32x4_STSM_NENS4_39AutoVectorizingCopyWithAssumedAlignmentILi128EEEEEEvvEEEEvNT_6ParamsE)
        .other          _ZN7cutlass13device_kernelINS_4gemm6kernel13GemmUniversalIN4cute5tupleIJiiiiEEENS1_10collective13CollectiveMmaINS1_35MainloopSm100TmaUmmaWarpSpecializedILi8ELi2ELi4ENS5_IJNS4_1CILi1EEESB_SB_EEEEENS5_IJNSA_ILi64EEENSA_ILi128EEESE_EEENS_10bfloat16_tENS5_IJSB_llEEESH_SI_NS4_8TiledMMAINS4_8MMA_AtomIJNS4_20SM100_MMA_F16BF16_SSISH_SH_fLi64ELi128ELNS4_4UMMA5MajorE1ELSN_1ELNSM_7ScaleInE0ELSO_0EEEEEENS4_6LayoutISC_NS5_IJNSA_ILi0EEESS_SS_EEEEENS5_IJNS4_10UnderscoreESV_SV_EEEEENS4_13SM90_TMA_LOADENS4_14ComposedLayoutINS4_7SwizzleILi3ELi4ELi3EEENS4_18smem_ptr_flag_bitsILi16EEENSR_INS5_IJSE_NSA_ILi8EEEEEENS5_IJSB_SE_EEEEEEEvNS4_8identityESY_S18_vS19_EENS_8epilogue10collective18CollectiveEpilogueINS1B_23Sm100TmaWarpSpecializedILi4ELi2ELi16ELb1ELb0EEEJSG_NS5_IJNSR_ISE_SB_EENSR_INSA_ILi32EEESB_EEEEESH_NS5_IJlSB_lEEESH_S1K_NS1B_6fusion15FusionCallbacksIS1F_NS1L_17LinearCombinationISH_fSH_fLNS_15FloatRoundStyleE2EEESG_S1J_JEEENS4_5SM1004TMEM4LOAD26SM100_TMEM_LOAD_16dp256b4xESY_NSZ_INS10_ILi2ELi4ELi3EEES13_NSR_INS5_IJS14_S1H_EEENS5_IJS1H_SB_EEEEEEENS4_17SM75_U32x4_LDSM_NENS4_14SM90_TMA_STOREES1Z_NS4_17SM90_U32x4_STSM_NENS4_39AutoVectorizingCopyWithAssumedAlignmentILi128EEEEEEvvEEEEvNT_6ParamsE,@"STO_CUDA_ENTRY STV_DEFAULT"
_ZN7cutlass13device_kernelINS_4gemm6kernel13GemmUniversalIN4cute5tupleIJiiiiEEENS1_10collective13CollectiveMmaINS1_35MainloopSm100TmaUmmaWarpSpecializedILi8ELi2ELi4ENS5_IJNS4_1CILi1EEESB_SB_EEEEENS5_IJNSA_ILi64EEENSA_ILi128EEESE_EEENS_10bfloat16_tENS5_IJSB_llEEESH_SI_NS4_8TiledMMAINS4_8MMA_AtomIJNS4_20SM100_MMA_F16BF16_SSISH_SH_fLi64ELi128ELNS4_4UMMA5MajorE1ELSN_1ELNSM_7ScaleInE0ELSO_0EEEEEENS4_6LayoutISC_NS5_IJNSA_ILi0EEESS_SS_EEEEENS5_IJNS4_10UnderscoreESV_SV_EEEEENS4_13SM90_TMA_LOADENS4_14ComposedLayoutINS4_7SwizzleILi3ELi4ELi3EEENS4_18smem_ptr_flag_bitsILi16EEENSR_INS5_IJSE_NSA_ILi8EEEEEENS5_IJSB_SE_EEEEEEEvNS4_8identityESY_S18_vS19_EENS_8epilogue10collective18CollectiveEpilogueINS1B_23Sm100TmaWarpSpecializedILi4ELi2ELi16ELb1ELb0EEEJSG_NS5_IJNSR_ISE_SB_EENSR_INSA_ILi32EEESB_EEEEESH_NS5_IJlSB_lEEESH_S1K_NS1B_6fusion15FusionCallbacksIS1F_NS1L_17LinearCombinationISH_fSH_fLNS_15FloatRoundStyleE2EEESG_S1J_JEEENS4_5SM1004TMEM4LOAD26SM100_TMEM_LOAD_16dp256b4xESY_NSZ_INS10_ILi2ELi4ELi3EEES13_NSR_INS5_IJS14_S1H_EEENS5_IJS1H_SB_EEEEEEENS4_17SM75_U32x4_LDSM_NENS4_14SM90_TMA_STOREES1Z_NS4_17SM90_U32x4_STSM_NENS4_39AutoVectorizingCopyWithAssumedAlignmentILi128EEEEEEvvEEEEvNT_6ParamsE:
[----:B------:R-:W1:Y:S01]  /*0000*/  LDC R1, c[0x0][0x37c] ;  /* 0x0000df00ff017b82 */ /* 0x000e620000000800 */
[----:B------:R-:W2:Y:S01]  /*0010*/  S2R R72, SR_TID.X ;  /* 0x0000000000487919 */ /* 0x000ea20000002100 */
[----:B------:R-:W3:Y:S01]  /*0020*/  LDCU.64 UR4, c[0x0][0x890] ;  /* 0x00011200ff0477ac */ /* 0x000ee20008000a00 */
[----:B------:R-:W-:Y:S02]  /*0030*/  PRMT R59, RZ, 0x7610, R59 ;  /* 0x00007610ff3b7816 */ /* 0x000fe4000000003b */
[----:B------:R-:W-:Y:S01]  /*0040*/  ELECT P5, URZ, PT ;  /* 0x0000000000ff782f */ /* 0x000fe200038a0000 */
[----:B------:R-:W4:Y:S01]  /*0050*/  LDCU.64 UR46, c[0x0][0x358] ;  /* 0x00006b00ff2e77ac */ /* 0x000f220008000a00 */
[----:B---3--:R-:W-:-:S04]  /*0060*/  UISETP.NE.U32.AND UP0, UPT, UR4, URZ, UPT ;  /* 0x000000ff0400728c */ /* 0x008fc8000bf05070 */
[----:B------:R-:W-:Y:S01]  /*0070*/  UISETP.NE.AND.EX UP0, UPT, UR5, URZ, UPT, UP0 ;  /* 0x000000ff0500728c */ /* 0x000fe2000bf05300 */
[----:B--2---:R-:W-:-:S05]  /*0080*/  SHF.R.U32.HI R65, RZ, 0x5, R72 ;  /* 0x00000005ff417819 */ /* 0x004fca0000011648 */
[----:B------:R-:W2:Y:S02]  /*0090*/  SHFL.IDX PT, R0, R65, RZ, 0x1f ;  /* 0x00001fff41007589 */ /* 0x000ea400000e0000 */
[----:B--2---:R-:W-:Y:S01]  /*00a0*/  R2UR UR8, R0 ;  /* 0x00000000000872ca */ /* 0x004fe200000e0000 */
[----:B-1--4-:R-:W-:-:S14]  /*00b0*/  BRA.U UP0, `(.L_x_0) ;  /* 0x00000001002c7547 */ /* 0x012fdc000b800000 */
[----:B------:R-:W1:Y:S02]  /*00c0*/  LDCU.64 UR6, c[0x0][0x888] ;  /* 0x00011100ff0677ac */ /* 0x000e640008000a00 */
[----:B-1----:R-:W-:-:S04]  /*00d0*/  UISETP.NE.U32.AND UP0, UPT, UR6, URZ, UPT ;  /* 0x000000ff0600728c */ /* 0x002fc8000bf05070 */
[----:B------:R-:W-:-:S09]  /*00e0*/  UISETP.NE.AND.EX UP0, UPT, UR7, URZ, UPT, UP0 ;  /* 0x000000ff0700728c */ /* 0x000fd2000bf05300 */
[----:B------:R-:W-:Y:S05]  /*00f0*/  BRA.U !UP0, `(.L_x_1) ;  /* 0x0000000108107547 */ /* 0x000fea000b800000 */
[----:B------:R-:W1:Y:S02]  /*0100*/  LDC.64 R2, c[0x0][0x888] ;  /* 0x00022200ff027b82 */ /* 0x000e640000000a00 */
[----:B-1----:R1:W5:Y:S01]  /*0110*/  LDG.E R35, desc[UR46][R2.64] ;  /* 0x0000002e02237981 */ /* 0x002362000c1e1900 */
[----:B------:R-:W-:Y:S01]  /*0120*/  HFMA2 R59, -RZ, RZ, 0, 5.9604644775390625e-08 ;  /* 0x00000001ff3b7431 */ /* 0x000fe200000001ff */
[----:B------:R-:W-:Y:S05]  /*0130*/  BRA `(.L_x_0) ;  /* 0x00000000000c7947 */ /* 0x000fea0003800000 */
.L_x_1:
[----:B------:R-:W1:Y:S01]  /*0140*/  LDCU UR6, c[0x0][0x880] ;  /* 0x00011000ff0677ac */ /* 0x000e620008000800 */
[----:B------:R-:W-:Y:S01]  /*0150*/  HFMA2 R59, -RZ, RZ, 0, 5.9604644775390625e-08 ;  /* 0x00000001ff3b7431 */ /* 0x000fe200000001ff */
[----:B-1----:R-:W-:-:S07]  /*0160*/  MOV R35, UR6 ;  /* 0x0000000600237c02 */ /* 0x002fce0008000f00 */
.L_x_0:
[----:B------:R-:W2:Y:S02]  /*0170*/  LDCU.64 UR6, c[0x0][0x8b0] ;  /* 0x00011600ff0677ac */ /* 0x000ea40008000a00 */
[----:B--2---:R-:W-:-:S04]  /*0180*/  UISETP.NE.U32.AND UP0, UPT, UR6, URZ, UPT ;  /* 0x000000ff0600728c */ /* 0x004fc8000bf05070 */
[----:B------:R-:W-:-:S09]  /*0190*/  UISETP.NE.AND.EX UP0, UPT, UR7, URZ, UPT, UP0 ;  /* 0x000000ff0700728c */ /* 0x000fd2000bf05300 */
[----:B------:R-:W-:Y:S05]  /*01a0*/  BRA.U UP0, `(.L_x_2) ;  /* 0x0000000100247547 */ /* 0x000fea000b800000 */
[----:B------:R-:W2:Y:S02]  /*01b0*/  LDCU.64 UR6, c[0x0][0x8a8] ;  /* 0x00011500ff0677ac */ /* 0x000ea40008000a00 */
[----:B--2---:R-:W-:-:S04]  /*01c0*/  UISETP.NE.U32.AND UP0, UPT, UR6, URZ, UPT ;  /* 0x000000ff0600728c */ /* 0x004fc8000bf05070 */
[----:B------:R-:W-:-:S09]  /*01d0*/  UISETP.NE.AND.EX UP0, UPT, UR7, URZ, UPT, UP0 ;  /* 0x000000ff0700728c */ /* 0x000fd2000bf05300 */
[----:B------:R-:W-:Y:S05]  /*01e0*/  BRA.U !UP0, `(.L_x_3) ;  /* 0x00000001080c7547 */ /* 0x000fea000b800000 */
[----:B-1----:R-:W1:Y:S02]  /*01f0*/  LDC.64 R2, c[0x0][0x8a8] ;  /* 0x00022a00ff027b82 */ /* 0x002e640000000a00 */
[----:B-1----:R2:W5:Y:S01]  /*0200*/  LDG.E R33, desc[UR46][R2.64] ;  /* 0x0000002e02217981 */ /* 0x002562000c1e1900 */
[----:B------:R-:W-:Y:S05]  /*0210*/  BRA `(.L_x_2) ;  /* 0x0000000000087947 */ /* 0x000fea0003800000 */
.L_x_3:
[----:B------:R-:W2:Y:S02]  /*0220*/  LDCU UR6, c[0x0][0x8a0] ;  /* 0x00011400ff0677ac */ /* 0x000ea40008000800 */
[----:B--2---:R-:W-:Y:S02]  /*0230*/  MOV R33, UR6 ;  /* 0x0000000600217c02 */ /* 0x004fe40008000f00 */
.L_x_2:
[----:B------:R-:W-:Y:S01]  /*0240*/  IMAD.U32 R0, RZ, RZ, UR8 ;  /* 0x00000008ff007e24 */ /* 0x000fe2000f8e00ff */
[----:B------:R-:W-:Y:S04]  /*0250*/  BSSY.RECONVERGENT B0, `(.L_x_4) ;  /* 0x000000c000007945 */ /* 0x000fe80003800200 */
[C---:B------:R-:W-:Y:S02]  /*0260*/  ISETP.NE.OR P1, PT, R0.reuse, 0x1, !P5 ;  /* 0x000000010000780c */ /* 0x040fe40006f25670 */
[----:B------:R-:W-:-:S11]  /*0270*/  ISETP.NE.OR P0, PT, R0, 0x3, !P5 ;  /* 0x000000030000780c */ /* 0x000fd60006f05670 */
[----:B------:R-:W-:Y:S05]  /*0280*/  @P1 BRA `(.L_x_5) ;  /* 0x0000000000201947 */ /* 0x000fea0003800000 */
[----:B------:R-:W3:Y:S02]  /*0290*/  LDCU.64 UR6, c[0x0][0x348] ;  /* 0x00006900ff0677ac */ /* 0x000ee40008000a00 */
[----:B---3--:R-:W-:Y:S02]  /*02a0*/  UIADD3 UR10, UP1, UPT, UR6, 0x80, URZ ;  /* 0x00000080060a7890 */ /* 0x008fe4000ff3e0ff */
[----:B------:R-:W-:Y:S02]  /*02b0*/  UIADD3 UR6, UP0, UPT, UR6, 0x180, URZ ;  /* 0x0000018006067890 */ /* 0x000fe4000ff1e0ff */
[----:B------:R-:W-:Y:S02]  /*02c0*/  UIADD3.X UR11, UPT, UPT, URZ, UR7, URZ, UP1, !UPT ;  /* 0x00000007ff0b7290 */ /* 0x000fe40008ffe4ff */
[----:B------:R-:W-:-:S07]  /*02d0*/  UIADD3.X UR7, UPT, UPT, URZ, UR7, URZ, UP0, !UPT ;  /* 0x00000007ff077290 */ /* 0x000fce00087fe4ff */
[----:B------:R3:W-:Y:S02]  /*02e0*/  UTMACCTL.PF [UR10] ;  /* 0x000000000a0079b9 */ /* 0x0007e40008040000 */
[----:B------:R3:W-:Y:S02]  /*02f0*/  UTMACCTL.PF [UR6] ;  /* 0x00000000060079b9 */ /* 0x0007e40008040000 */
[----:B---3--:R-:W-:Y:S01]  /*0300*/  NOP ;  /* 0x0000000000007918 */ /* 0x008fe20000000000 */
.L_x_5:
[----:B------:R-:W-:Y:S05]  /*0310*/  BSYNC.RECONVERGENT B0 ;  /* 0x0000000000007941 */ /* 0x000fea0003800200 */
.L_x_4:
[----:B------:R-:W-:Y:S04]  /*0320*/  BSSY.RECONVERGENT B0, `(.L_x_6) ;  /* 0x000000a000007945 */ /* 0x000fe80003800200 */
        /* <DEDUP_REMOVED lines=9> */
.L_x_7:
[----:B------:R-:W-:Y:S05]  /*03c0*/  BSYNC.RECONVERGENT B0 ;  /* 0x0000000000007941 */ /* 0x000fea0003800200 */
.L_x_6:
[----:B------:R-:W3:Y:S01]  /*03d0*/  LDCU.64 UR6, c[0x0][0x888] ;  /* 0x00011100ff0677ac */ /* 0x000ee20008000a00 */
[----:B------:R-:W-:Y:S02]  /*03e0*/  UISETP.EQ.U32.AND UP1, UPT, UR4, URZ, UPT ;  /* 0x000000ff0400728c */ /* 0x000fe4000bf22070 */
[----:B------:R-:W-:Y:S02]  /*03f0*/  UPLOP3.LUT UP2, UPT, UPT, UPT, UPT, 0x80, 0x8 ;  /* 0x000000000008789c */ /* 0x000fe40003f4f070 */
[----:B---3--:R-:W-:-:S04]  /*0400*/  UISETP.NE.U32.AND UP0, UPT, UR6, URZ, UPT ;  /* 0x000000ff0600728c */ /* 0x008fc8000bf05070 */
[----:B------:R-:W-:-:S04]  /*0410*/  UISETP.NE.AND.EX UP0, UPT, UR7, URZ, UPT, UP0 ;  /* 0x000000ff0700728c */ /* 0x000fc8000bf05300 */
[----:B------:R-:W-:-:S04]  /*0420*/  UISETP.EQ.OR.EX UP3, UPT, UR5, URZ, !UP0, UP1 ;  /* 0x000000ff0500728c */ /* 0x000fc8000c762710 */
[----:B------:R-:W-:-:S05]  /*0430*/  UP2UR UR50, UPR, URZ, 0x8 ;  /* 0x00000008ff327883 */ /* 0x000fca0008000000 */
[----:B------:R-:W-:Y:S07]  /*0440*/  BRA.U !UP3, `(.L_x_8) ;  /* 0x000000010b207547 */ /* 0x000fee000b800000 */
[----:B------:R-:W-:Y:S01]  /*0450*/  UISETP.NE.U32.AND UP2, UPT, UR4, URZ, UPT ;  /* 0x000000ff0400728c */ /* 0x000fe2000bf45070 */
[----:B-----5:R-:W-:Y:S01]  /*0460*/  FSETP.NEU.AND P0, PT, R35, RZ, PT ;  /* 0x000000ff2300720b */ /* 0x020fe20003f0d000 */
[----:B------:R-:W-:Y:S02]  /*0470*/  USEL UR4, URZ, 0xffffffff, UP0 ;  /* 0xffffffffff047887 */ /* 0x000fe40008000000 */
[----:B------:R-:W-:-:S10]  /*0480*/  UISETP.NE.AND.EX UP2, UPT, UR5, URZ, UPT, UP2 ;  /* 0x000000ff0500728c */ /* 0x000fd4000bf45320 */
[----:B------:R-:W-:Y:S01]  /*0490*/  VOTEU.ANY UP1, P0 ;  /* 0x0000000000ff7886 */ /* 0x000fe20000020100 */
[----:B------:R-:W-:-:S04]  /*04a0*/  @!UP2 USEL UR4, URZ, 0xffffffff, UP1 ;  /* 0xffffffffff04a887 */ /* 0x000fc80008800000 */
[----:B------:R-:W-:-:S04]  /*04b0*/  ULOP3.LUT UR4, UR4, 0x1, URZ, 0xc0, !UPT ;  /* 0x0000000104047892 */ /* 0x000fc8000f8ec0ff */
[----:B------:R-:W-:-:S11]  /*04c0*/  UISETP.NE.U32.AND UP2, UPT, UR4, 0x1, UPT ;  /* 0x000000010400788c */ /* 0x000fd6000bf45070 */
.L_x_8:
[----:B-12---:R-:W1:Y:S01]  /*04d0*/  SHFL.IDX PT, R2, R65, RZ, 0x1f ;  /* 0x00001fff41027589 */ /* 0x006e6200000e0000 */
[----:B------:R-:W-:-:S04]  /*04e0*/  UISETP.NE.AND UP1, UPT, UR8, 0x2, UPT ;  /* 0x000000020800788c */ /* 0x000fc8000bf25270 */
[----:B------:R-:W-:Y:S01]  /*04f0*/  USEL UR6, URZ, 0x1, UP1 ;  /* 0x00000001ff067887 */ /* 0x000fe20008800000 */
[----:B-1----:R-:W-:-:S13]  /*0500*/  ISETP.NE.AND P0, PT, R2, RZ, PT ;  /* 0x000000ff0200720c */ /* 0x002fda0003f05270 */
[----:B------:R-:W-:Y:S05]  /*0510*/  @P0 BRA `(.L_x_9) ;  /* 0x0000000000680947 */ /* 0x000fea0003800000 */
[----:B------:R-:W1:Y:S01]  /*0520*/  S2UR UR5, SR_CgaCtaId ;  /* 0x00000000000579c3 */ /* 0x000e620000008800 */
[----:B------:R-:W-:Y:S01]  /*0530*/  UMOV UR7, 0x400 ;  /* 0x0000040000077882 */ /* 0x000fe20000000000 */
[----:B------:R-:W-:Y:S01]  /*0540*/  UMOV UR4, 0x1 ;  /* 0x0000000100047882 */ /* 0x000fe20000000000 */
[----:B------:R-:W-:Y:S01]  /*0550*/  ELECT P0, URZ, PT ;  /* 0x0000000000ff782f */ /* 0x000fe20003800000 */
[----:B------:R-:W-:-:S04]  /*0560*/  UIADD3 UR10, UPT, UPT, -UR4, 0x100000, URZ ;  /* 0x00100000040a7890 */ /* 0x000fc8000fffe1ff */
[----:B------:R-:W-:Y:S02]  /*0570*/  USHF.L.U32 UR11, UR10, 0xb, URZ ;  /* 0x0000000b0a0b7899 */ /* 0x000fe400080006ff */
[----:B------:R-:W-:Y:S02]  /*0580*/  USHF.L.U32 UR10, UR10, 0x1, URZ ;  /* 0x000000010a0a7899 */ /* 0x000fe400080006ff */
[----:B-1----:R-:W-:Y:S01]  /*0590*/  ULEA UR5, UR5, UR7, 0x18 ;  /* 0x0000000705057291 */ /* 0x002fe2000f8ec0ff */
[----:B------:R-:W1:Y:S11]  /*05a0*/  FENCE.VIEW.ASYNC.S ;  /* 0x00000000000073c6 */ /* 0x000e760000000000 */
[----:B-1----:R1:W2:Y:S01]  /*05b0*/  SYNCS.EXCH.64 URZ, [UR5], UR10 ;  /* 0x0000000a05ff75b2 */ /* 0x0022a20008000100 */
[----:B------:R1:W3:Y:S01]  /*05c0*/  SYNCS.EXCH.64 URZ, [UR5+0x40], UR10 ;  /* 0x0000400a05ff75b2 */ /* 0x0002e20008000100 */
[----:B------:R1:W4:Y:S01]  /*05d0*/  SYNCS.EXCH.64 URZ, [UR5+0x8], UR10 ;  /* 0x0000080a05ff75b2 */ /* 0x0003220008000100 */
[----:B------:R1:W1:Y:S01]  /*05e0*/  SYNCS.EXCH.64 URZ, [UR5+0x48], UR10 ;  /* 0x0000480a05ff75b2 */ /* 0x0002620008000100 */
        /* <DEDUP_REMOVED lines=12> */
[----:B------:R-:W-:Y:S01]  /*06b0*/  NOP ;  /* 0x0000000000007918 */ /* 0x000fe20000000000 */
.L_x_9:
[----:B------:R-:W2:Y:S01]  /*06c0*/  SHFL.IDX PT, R2, R65, RZ, 0x1f ;  /* 0x00001fff41027589 */ /* 0x000ea200000e0000 */
[----:B------:R-:W-:Y:S01]  /*06d0*/  NOP ;  /* 0x0000000000007918 */ /* 0x000fe20000000000 */
[----:B--2---:R-:W-:-:S13]  /*06e0*/  ISETP.NE.AND P0, PT, R2, 0x1, PT ;  /* 0x000000010200780c */ /* 0x004fda0003f05270 */
[----:B------:R-:W-:Y:S05]  /*06f0*/  @P0 BRA `(.L_x_10) ;  /* 0x0000000000580947 */ /* 0x000fea0003800000 */
[----:B------:R-:W2:Y:S01]  /*0700*/  S2UR UR7, SR_CgaCtaId ;  /* 0x00000000000779c3 */ /* 0x000ea20000008800 */
[----:B------:R-:W-:Y:S01]  /*0710*/  UMOV UR9, 0x400 ;  /* 0x0000040000097882 */ /* 0x000fe20000000000 */
[----:B-1----:R-:W-:Y:S01]  /*0720*/  UMOV UR5, 0x20 ;  /* 0x0000002000057882 */ /* 0x002fe20000000000 */
[----:B------:R-:W-:Y:S01]  /*0730*/  UMOV UR4, 0x80 ;  /* 0x0000008000047882 */ /* 0x000fe20000000000 */
[----:B------:R-:W-:-:S04]  /*0740*/  UIADD3 UR10, UPT, UPT, -UR5, 0x100000, URZ ;  /* 0x00100000050a7890 */ /* 0x000fc8000fffe1ff */
[----:B------:R-:W-:Y:S02]  /*0750*/  USHF.L.U32 UR11, UR10, 0xb, URZ ;  /* 0x0000000b0a0b7899 */ /* 0x000fe400080006ff */
[----:B------:R-:W-:Y:S02]  /*0760*/  USHF.L.U32 UR10, UR10, 0x1, URZ ;  /* 0x000000010a0a7899 */ /* 0x000fe400080006ff */
[----:B------:R-:W-:-:S04]  /*0770*/  UIADD3 UR4, UPT, UPT, -UR4, 0x100000, URZ ;  /* 0x0010000004047890 */ /* 0x000fc8000fffe1ff */
[----:B------:R-:W-:Y:S02]  /*0780*/  USHF.L.U32 UR5, UR4, 0xb, URZ ;  /* 0x0000000b04057899 */ /* 0x000fe400080006ff */
[----:B------:R-:W-:Y:S01]  /*0790*/  USHF.L.U32 UR4, UR4, 0x1, URZ ;  /* 0x0000000104047899 */ /* 0x000fe200080006ff */
[----:B------:R-:W-:Y:S01]  /*07a0*/  ELECT P0, URZ, PT ;  /* 0x0000000000ff782f */ /* 0x000fe20003800000 */
[----:B--2---:R-:W-:Y:S01]  /*07b0*/  ULEA UR7, UR7, UR9, 0x18 ;  /* 0x0000000907077291 */ /* 0x004fe2000f8ec0ff */
[----:B------:R-:W1:Y:S11]  /*07c0*/  FENCE.VIEW.ASYNC.S ;  /* 0x00000000000073c6 */ /* 0x000e760000000000 */
[----:B-1----:R2:W1:Y:S01]  /*07d0*/  SYNCS.EXCH.64 URZ, [UR7+0x80], UR10 ;  /* 0x0000800a07ff75b2 */ /* 0x0024620008000100 */
[----:B------:R2:W1:Y:S01]  /*07e0*/  SYNCS.EXCH.64 URZ, [UR7+0xa0], UR4 ;  /* 0x0000a00407ff75b2 */ /* 0x0004620008000100 */
[----:B------:R2:W1:Y:S01]  /*07f0*/  SYNCS.EXCH.64 URZ, [UR7+0x88], UR10 ;  /* 0x0000880a07ff75b2 */ /* 0x0004620008000100 */
[----:B------:R2:W1:Y:S01]  /*0800*/  SYNCS.EXCH.64 URZ, [UR7+0xa8], UR4 ;  /* 0x0000a80407ff75b2 */ /* 0x0004620008000100 */
[----:B------:R2:W1:Y:S01]  /*0810*/  SYNCS.EXCH.64 URZ, [UR7+0x90], UR10 ;  /* 0x0000900a07ff75b2 */ /* 0x0004620008000100 */
[----:B------:R2:W1:Y:S01]  /*0820*/  SYNCS.EXCH.64 URZ, [UR7+0xb0], UR4 ;  /* 0x0000b00407ff75b2 */ /* 0x0004620008000100 */
[----:B------:R2:W1:Y:S01]  /*0830*/  SYNCS.EXCH.64 URZ, [UR7+0x98], UR10 ;  /* 0x0000980a07ff75b2 */ /* 0x0004620008000100 */
[----:B------:R2:W1:Y:S02]  /*0840*/  SYNCS.EXCH.64 URZ, [UR7+0xb8], UR4 ;  /* 0x0000b80407ff75b2 */ /* 0x0004640008000100 */
[----:B--2---:R-:W-:Y:S01]  /*0850*/  NOP ;  /* 0x0000000000007918 */ /* 0x004fe20000000000 */
.L_x_10:
[----:B------:R-:W2:Y:S01]  /*0860*/  SHFL.IDX PT, R2, R65, RZ, 0x1f ;  /* 0x00001fff41027589 */ /* 0x000ea200000e0000 */
[----:B------:R-:W-:Y:S01]  /*0870*/  NOP ;  /* 0x0000000000007918 */ /* 0x000fe20000000000 */
[----:B--2---:R-:W-:-:S13]  /*0880*/  ISETP.NE.AND P0, PT, R2, 0x3, PT ;  /* 0x000000030200780c */ /* 0x004fda0003f05270 */
[----:B------:R-:W-:Y:S05]  /*0890*/  @P0 BRA `(.L_x_11) ;  /* 0x0000000000300947 */ /* 0x000fea0003800000 */
[----:B-1----:R-:W1:Y:S01]  /*08a0*/  S2UR UR5, SR_CgaCtaId ;  /* 0x00000000000579c3 */ /* 0x002e620000008800 */
        /* <DEDUP_REMOVED lines=8> */
[----:B-1----:R2:W1:Y:S01]  /*0930*/  SYNCS.EXCH.64 URZ, [UR5+0xc0], UR10 ;  /* 0x0000c00a05ff75b2 */ /* 0x0024620008000100 */
[----:B------:R2:W1:Y:S02]  /*0940*/  SYNCS.EXCH.64 URZ, [UR5+0xc8], UR10 ;  /* 0x0000c80a05ff75b2 */ /* 0x0004640008000100 */
[----:B--2---:R-:W-:Y:S01]  /*0950*/  NOP ;  /* 0x0000000000007918 */ /* 0x004fe20000000000 */
.L_x_11:
[----:B------:R-:W2:Y:S01]  /*0960*/  SHFL.IDX PT, R2, R65, RZ, 0x1f ;  /* 0x00001fff41027589 */ /* 0x000ea200000e0000 */
[----:B------:R-:W-:Y:S01]  /*0970*/  NOP ;  /* 0x0000000000007918 */ /* 0x000fe20000000000 */
[----:B--2---:R-:W-:-:S13]  /*0980*/  ISETP.NE.AND P0, PT, R2, 0x4, PT ;  /* 0x000000040200780c */ /* 0x004fda0003f05270 */
[----:B------:R-:W-:Y:S05]  /*0990*/  @P0 BRA `(.L_x_12) ;  /* 0x00000000004c0947 */ /* 0x000fea0003800000 */
[----:B-1----:R-:W1:Y:S01]  /*09a0*/  S2UR UR5, SR_CgaCtaId ;  /* 0x00000000000579c3 */ /* 0x002e620000008800 */
[----:B------:R-:W-:Y:S01]  /*09b0*/  UMOV UR9, 0x100 ;  /* 0x0000010000097882 */ /* 0x000fe20000000000 */
[----:B------:R-:W-:Y:S01]  /*09c0*/  UMOV UR7, 0x400 ;  /* 0x0000040000077882 */ /* 0x000fe20000000000 */
[----:B------:R-:W-:Y:S01]  /*09d0*/  USEL UR9, UR9, 0xe0, UP2 ;  /* 0x000000e009097887 */ /* 0x000fe20009000000 */
[----:B------:R-:W-:Y:S01]  /*09e0*/  UMOV UR4, 0x1 ;  /* 0x0000000100047882 */ /* 0x000fe20000000000 */
[----:B------:R-:W-:Y:S01]  /*09f0*/  ELECT P0, URZ, PT ;  /* 0x0000000000ff782f */ /* 0x000fe20003800000 */
[----:B------:R-:W-:-:S04]  /*0a00*/  UIADD3 UR10, UPT, UPT, -UR4, 0x100000, URZ ;  /* 0x00100000040a7890 */ /* 0x000fc8000fffe1ff */
[----:B------:R-:W-:Y:S02]  /*0a10*/  USHF.L.U32 UR11, UR10, 0xb, URZ ;  /* 0x0000000b0a0b7899 */ /* 0x000fe400080006ff */
[----:B------:R-:W-:Y:S02]  /*0a20*/  USHF.L.U32 UR10, UR10, 0x1, URZ ;  /* 0x000000010a0a7899 */ /* 0x000fe400080006ff */
[----:B------:R-:W-:-:S04]  /*0a30*/  UIADD3 UR12, UPT, UPT, -UR9, 0x100000, URZ ;  /* 0x00100000090c7890 */ /* 0x000fc8000fffe1ff */
[----:B------:R-:W-:Y:S02]  /*0a40*/  USHF.L.U32 UR13, UR12, 0xb, URZ ;  /* 0x0000000b0c0d7899 */ /* 0x000fe400080006ff */
[----:B------:R-:W-:Y:S02]  /*0a50*/  USHF.L.U32 UR12, UR12, 0x1, URZ ;  /* 0x000000010c0c7899 */ /* 0x000fe400080006ff */
[----:B-1----:R-:W-:Y:S01]  /*0a60*/  ULEA UR5, UR5, UR7, 0x18 ;  /* 0x0000000705057291 */ /* 0x002fe2000f8ec0ff */
[----:B------:R-:W1:Y:S11]  /*0a70*/  FENCE.VIEW.ASYNC.S ;  /* 0x00000000000073c6 */ /* 0x000e760000000000 */
[----:B-1----:R2:W1:Y:S01]  /*0a80*/  SYNCS.EXCH.64 URZ, [UR5+0xd0], UR10 ;  /* 0x0000d00a05ff75b2 */ /* 0x0024620008000100 */
[----:B------:R2:W1:Y:S01]  /*0a90*/  SYNCS.EXCH.64 URZ, [UR5+0xe0], UR12 ;  /* 0x0000e00c05ff75b2 */ /* 0x0004620008000100 */
[----:B------:R2:W1:Y:S01]  /*0aa0*/  SYNCS.EXCH.64 URZ, [UR5+0xd8], UR10 ;  /* 0x0000d80a05ff75b2 */ /* 0x0004620008000100 */
[----:B------:R2:W1:Y:S02]  /*0ab0*/  SYNCS.EXCH.64 URZ, [UR5+0xe8], UR12 ;  /* 0x0000e80c05ff75b2 */ /* 0x0004640008000100 */
[----:B--2---:R-:W-:Y:S01]  /*0ac0*/  NOP ;  /* 0x0000000000007918 */ /* 0x004fe20000000000 */
.L_x_12:
        /* <DEDUP_REMOVED lines=26> */
.L_x_13:
        /* <DEDUP_REMOVED lines=18> */
.L_x_14:
[----:B-1----:R-:W1:Y:S01]  /*0d90*/  S2UR UR5, SR_CTAID.X ;  /* 0x00000000000579c3 */ /* 0x002e620000002500 */
[----:B------:R-:W-:-:S05]  /*0da0*/  CS2R.32 R60, SR_CgaSize ;  /* 0x00000000003c7805 */ /* 0x000fca0000008a00 */
[----:B------:R-:W-:-:S05]  /*0db0*/  IMAD R60, R60, -0xa0, RZ ;  /* 0xffffff603c3c7824 */ /* 0x000fca00078e02ff */
[----:B------:R-:W-:-:S14]  /*0dc0*/  R2UR UR9, R60 ;  /* 0x000000003c0972ca */ /* 0x000fdc00000e0000 */
[----:B------:R-:W2:Y:S01]  /*0dd0*/  LDCU UR9, c[0x0][UR9+0x2b0] ;  /* 0x00005600090977ac */ /* 0x000ea20008000800 */
[----:B------:R-:W-:Y:S01]  /*0de0*/  NOP ;  /* 0x0000000000007918 */ /* 0x000fe20000000000 */
[----:B------:R-:W-:-:S05]  /*0df0*/  CS2R.32 R60, SR_CgaSize ;  /* 0x00000000003c7805 */ /* 0x000fca0000008a00 */
[----:B------:R-:W-:-:S05]  /*0e00*/  IMAD R60, R60, -0xa0, RZ ;  /* 0xffffff603c3c7824 */ /* 0x000fca00078e02ff */
[----:B------:R-:W-:-:S14]  /*0e10*/  R2UR UR7, R60 ;  /* 0x000000003c0772ca */ /* 0x000fdc00000e0000 */
[----:B------:R-:W3:Y:S01]  /*0e20*/  LDCU UR7, c[0x0][UR7+0x2b4] ;  /* 0x00005680070777ac */ /* 0x000ee20008000800 */
[----:B------:R-:W4:Y:S08]  /*0e30*/  S2UR UR4, SR_CTAID.Y ;  /* 0x00000000000479c3 */ /* 0x000f300000002600 */
[----:B------:R-:W3:Y:S01]  /*0e40*/  LDC R9, c[0x0][0xb24] ;  /* 0x0002c900ff097b82 */ /* 0x000ee20000000800 */
[----:B-1----:R-:W-:-:S02]  /*0e50*/  I2FP.F32.U32 R4, UR5 ;  /* 0x0000000500047c45 */ /* 0x002fc40008201000 */
[----:B------:R-:W-:-:S05]  /*0e60*/  CS2R.32 R5, SR_CgaSize ;  /* 0x0000000000057805 */ /* 0x000fca0000008a00 */
[----:B------:R-:W-:-:S06]  /*0e70*/  IMAD R5, R5, -0xa0, RZ ;  /* 0xffffff6005057824 */ /* 0x000fcc00078e02ff */
[----:B------:R-:W1:Y:S01]  /*0e80*/  LDC R5, c[0x0][R5+0x2a0] ;  /* 0x0000a80005057b82 */ /* 0x000e620000000800 */
[----:B------:R-:W-:Y:S01]  /*0e90*/  MOV R21, UR5 ;  /* 0x0000000500157c02 */ /* 0x000fe20008000f00 */
[----:B--2---:R-:W-:Y:S01]  /*0ea0*/  FMUL R4, R4, UR9 ;  /* 0x0000000904047c20 */ /* 0x004fe20008400000 */
[----:B----4-:R-:W-:Y:S02]  /*0eb0*/  I2FP.F32.U32 R2, UR4 ;  /* 0x0000000400027c45 */ /* 0x010fe40008201000 */
[----:B------:R-:W-:-:S05]  /*0ec0*/  CS2R.32 R3, SR_CgaSize ;  /* 0x0000000000037805 */ /* 0x000fca0000008a00 */
[----:B------:R-:W-:-:S06]  /*0ed0*/  IMAD R3, R3, -0xa0, RZ ;  /* 0xffffff6003037824 */ /* 0x000fcc00078e02ff */
[----:B------:R-:W2:Y:S01]  /*0ee0*/  LDC R3, c[0x0][R3+0x2a4] ;  /* 0x0000a90003037b82 */ /* 0x000ea20000000800 */
[----:B------:R-:W4:Y:S01]  /*0ef0*/  F2I.U32.TRUNC.NTZ R60, R4 ;  /* 0x00000004003c7305 */ /* 0x000f22000020f000 */
[----:B------:R-:W-:Y:S01]  /*0f00*/  MOV R20, UR4 ;  /* 0x0000000400147c02 */ /* 0x000fe20008000f00 */
[----:B---3--:R-:W-:-:S05]  /*0f10*/  FMUL R2, R2, UR7 ;  /* 0x0000000702027c20 */ /* 0x008fca0008400000 */
[----:B------:R-:W-:Y:S01]  /*0f20*/  BAR.SYNC.DEFER_BLOCKING 0x0 ;  /* 0x0000000000007b1d */ /* 0x000fe20000010000 */
[----:B------:R-:W-:-:S05]  /*0f30*/  ISETP.GE.AND P0, PT, R9, 0x1, PT ;  /* 0x000000010900780c */ /* 0x000fca0003f06270 */
[----:B------:R-:W3:Y:S02]  /*0f40*/  F2I.U32.TRUNC.NTZ R58, R2 ;  /* 0x00000002003a7305 */ /* 0x000ee4000020f000 */
[----:B------:R-:W2:Y:S01]  /*0f50*/  S2UR UR36, SR_CTAID.Z ;  /* 0x00000000002479c3 */ /* 0x000ea20000002700 */
[----:B----4-:R-:W-:-:S05]  /*0f60*/  IADD3 R60, PT, PT, -R60, RZ, RZ ;  /* 0x000000ff3c3c7210 */ /* 0x010fca0007ffe1ff */
[----:B-1----:R-:W-:Y:S01]  /*0f70*/  IMAD R60, R5, R60, UR5 ;  /* 0x00000005053c7e24 */ /* 0x002fe2000f8e023c */
[----:B---3--:R-:W-:-:S05]  /*0f80*/  IADD3 R58, PT, PT, -R58, RZ, RZ ;  /* 0x000000ff3a3a7210 */ /* 0x008fca0007ffe1ff */
[----:B--2---:R-:W-:Y:S01]  /*0f90*/  IMAD R58, R3, R58, UR4 ;  /* 0x00000004033a7e24 */ /* 0x004fe2000f8e023a */
[----:B------:R-:W-:Y:S06]  /*0fa0*/  @!P0 BRA `(.L_x_15) ;  /* 0x0000000000b88947 */ /* 0x000fec0003800000 */
[----:B------:R-:W1:Y:S01]  /*0fb0*/  LDC.64 R4, c[0x0][0xb18] ;  /* 0x0002c600ff047b82 */ /* 0x000e620000000a00 */
[----:B------:R-:W-:-:S07]  /*0fc0*/  ISETP.NE.AND P0, PT, R9, 0x1, PT ;  /* 0x000000010900780c */ /* 0x000fce0003f05270 */
[----:B------:R-:W2:Y:S08]  /*0fd0*/  LDC R10, c[0x0][0xb0c] ;  /* 0x0002c300ff0a7b82 */ /* 0x000eb00000000800 */
[----:B------:R-:W3:Y:S08]  /*0fe0*/  LDC R11, c[0x0][0x370] ;  /* 0x0000dc00ff0b7b82 */ /* 0x000ef00000000800 */
[----:B------:R-:W4:Y:S01]  /*0ff0*/  LDC R12, c[0x0][0x374] ;  /* 0x0000dd00ff0c7b82 */ /* 0x000f220000000800 */
[----:B-1----:R-:W-:-:S07]  /*1000*/  ISETP.NE.AND P1, PT, R4, 0x1, PT ;  /* 0x000000010400780c */ /* 0x002fce0003f25270 */
[----:B------:R-:W3:Y:S01]  /*1010*/  LDC.64 R6, c[0x0][0xb10] ;  /* 0x0002c400ff067b82 */ /* 0x000ee20000000a00 */
[----:B--2---:R-:W-:-:S07]  /*1020*/  ISETP.NE.AND P2, PT, R10, 0x1, PT ;  /* 0x000000010a00780c */ /* 0x004fce0003f45270 */
[----:B------:R-:W1:Y:S08]  /*1030*/  LDC R8, c[0x0][0xb20] ;  /* 0x0002c800ff087b82 */ /* 0x000e700000000800 */
[----:B------:R-:W2:Y:S01]  /*1040*/  LDC.64 R2, c[0x0][0xb28] ;  /* 0x0002ca00ff027b82 */ /* 0x000ea20000000a00 */
[----:B----4-:R-:W-:-:S04]  /*1050*/  IMAD.HI.U32 R13, R12, R5, RZ ;  /* 0x000000050c0d7227 */ /* 0x010fc800078e00ff */
[----:B------:R-:W-:-:S04]  /*1060*/  IMAD.HI.U32 R5, R20, R5, RZ ;  /* 0x0000000514057227 */ /* 0x000fc800078e00ff */
[----:B---3--:R-:W-:-:S04]  /*1070*/  IMAD.HI.U32 R14, R11, R6, RZ ;  /* 0x000000060b0e7227 */ /* 0x008fc800078e00ff */
[C---:B------:R-:W-:Y:S01]  /*1080*/  IMAD.HI.U32 R16, R21.reuse, R6, RZ ;  /* 0x0000000615107227 */ /* 0x040fe200078e00ff */
[-C--:B------:R-:W-:Y:S02]  /*1090*/  @P2 SHF.R.U32.HI R11, RZ, R7.reuse, R14 ;  /* 0x00000007ff0b2219 */ /* 0x080fe4000001160e */
[-C--:B-1----:R-:W-:Y:S02]  /*10a0*/  @P1 SHF.R.U32.HI R12, RZ, R8.reuse, R13 ;  /* 0x00000008ff0c1219 */ /* 0x082fe4000001160d */
[----:B------:R-:W-:Y:S02]  /*10b0*/  SHF.R.U32.HI R5, RZ, R8, R5 ;  /* 0x00000008ff057219 */ /* 0x000fe40000011605 */
[----:B------:R-:W-:Y:S02]  /*10c0*/  SHF.R.U32.HI R16, RZ, R7, R16 ;  /* 0x00000007ff107219 */ /* 0x000fe40000011610 */
[----:B------:R-:W-:Y:S01]  /*10d0*/  SEL R5, R20, R5, !P1 ;  /* 0x0000000514057207 */ /* 0x000fe20004800000 */
[----:B--2---:R-:W-:Y:S01]  /*10e0*/  IMAD.HI.U32 R14, R12, R2, RZ ;  /* 0x000000020c0e7227 */ /* 0x004fe200078e00ff */
[----:B------:R-:W-:-:S02]  /*10f0*/  SEL R7, R21, R16, !P2 ;  /* 0x0000001015077207 */ /* 0x000fc40005000000 */
[----:B------:R-:W-:Y:S01]  /*1100*/  IADD3 R13, PT, PT, -R5, RZ, RZ ;  /* 0x000000ff050d7210 */ /* 0x000fe20007ffe1ff */
[----:B------:R-:W-:Y:S01]  /*1110*/  IMAD.HI.U32 R6, R11, R2, RZ ;  /* 0x000000020b067227 */ /* 0x000fe200078e00ff */
[----:B------:R-:W-:-:S03]  /*1120*/  @P0 SHF.R.U32.HI R12, RZ, R3, R14 ;  /* 0x00000003ff0c0219 */ /* 0x000fc6000001160e */
[----:B------:R-:W-:Y:S01]  /*1130*/  IMAD R13, R4, R13, R20 ;  /* 0x0000000d040d7224 */ /* 0x000fe200078e0214 */
[----:B------:R-:W-:Y:S01]  /*1140*/  @P0 SHF.R.U32.HI R11, RZ, R3, R6 ;  /* 0x00000003ff0b0219 */ /* 0x000fe20000011606 */
[----:B------:R-:W-:-:S04]  /*1150*/  IMAD R12, R12, R9, RZ ;  /* 0x000000090c0c7224 */ /* 0x000fc800078e02ff */
[----:B------:R-:W-:Y:S01]  /*1160*/  IMAD R6, R11, R9, RZ ;  /* 0x000000090b067224 */ /* 0x000fe200078e02ff */
[----:B------:R-:W-:-:S04]  /*1170*/  ISETP.GE.AND P1, PT, R5, R12, PT ;  /* 0x0000000c0500720c */ /* 0x000fc80003f26270 */
[----:B------:R-:W-:Y:S01]  /*1180*/  ISETP.GE.OR P1, PT, R7, R6, P1 ;  /* 0x000000060700720c */ /* 0x000fe20000f26670 */
[----:B------:R-:W-:-:S05]  /*1190*/  IMAD.HI.U32 R6, R5, R2, RZ ;  /* 0x0000000205067227 */ /* 0x000fca00078e00ff */
[----:B------:R-:W-:-:S04]  /*11a0*/  SHF.R.U32.HI R6, RZ, R3, R6 ;  /* 0x00000003ff067219 */ /* 0x000fc80000011606 */
[----:B------:R-:W-:-:S03]  /*11b0*/  SEL R6, R5, R6, !P0 ;  /* 0x0000000605067207 */ /* 0x000fc60004000000 */
[----:B------:R-:W-:Y:S01]  /*11c0*/  @!P1 IMAD.HI.U32 R8, R7, R2, RZ ;  /* 0x0000000207089227 */ /* 0x000fe200078e00ff */
[----:B------:R-:W-:-:S04]  /*11d0*/  IADD3 R2, PT, PT, -R6, RZ, RZ ;  /* 0x000000ff06027210 */ /* 0x000fc80007ffe1ff */
[----:B------:R-:W-:Y:S01]  /*11e0*/  @!P1 SHF.R.U32.HI R8, RZ, R3, R8 ;  /* 0x00000003ff089219 */ /* 0x000fe20000011608 */
[----:B------:R-:W-:-:S03]  /*11f0*/  IMAD R2, R9, R2, R5 ;  /* 0x0000000209027224 */ /* 0x000fc600078e0205 */
[----:B------:R-:W-:-:S05]  /*1200*/  @!P1 SEL R3, R7, R8, !P0 ;  /* 0x0000000807039207 */ /* 0x000fca0004000000 */
[--C-:B------:R-:W-:Y:S02]  /*1210*/  @!P1 IMAD.IADD R6, R6, 0x1, -R3.reuse ;  /* 0x0000000106069824 */ /* 0x100fe400078e0a03 */
[----:B------:R-:W-:Y:S01]  /*1220*/  @!P1 IMAD R3, R2, R11, R3 ;  /* 0x0000000b02039224 */ /* 0x000fe200078e0203 */
[----:B------:R-:W-:Y:S01]  /*1230*/  IADD3 R2, PT, PT, -R7, RZ, RZ ;  /* 0x000000ff07027210 */ /* 0x000fe20007ffe1ff */
[----:B------:R-:W-:Y:S02]  /*1240*/  @!P1 IMAD R5, R6, R9, R7 ;  /* 0x0000000906059224 */ /* 0x000fe400078e0207 */
[----:B------:R-:W-:Y:S02]  /*1250*/  @!P1 IMAD.MOV.U32 R7, RZ, RZ, R3 ;  /* 0x000000ffff079224 */ /* 0x000fe400078e0003 */
[----:B------:R-:W-:Y:S02]  /*1260*/  IMAD R2, R10, R2, R21 ;  /* 0x000000020a027224 */ /* 0x000fe400078e0215 */
[----:B------:R-:W-:-:S02]  /*1270*/  IMAD R20, R5, R4, R13 ;  /* 0x0000000405147224 */ /* 0x000fc400078e020d */
[----:B------:R-:W-:Y:S02]  /*1280*/  IMAD R21, R7, R10, R2 ;  /* 0x0000000a07157224 */ /* 0x000fe400078e0202 */
.L_x_15:
[----:B------:R-:W1:Y:S01]  /*1290*/  LDCU UR4, c[0x0][0xb30] ;  /* 0x00016600ff0477ac */ /* 0x000e620008000800 */
[----:B------:R-:W2:Y:S08]  /*12a0*/  S2UR UR37, SR_CgaCtaId ;  /* 0x00000000002579c3 */ /* 0x000eb00000008800 */
[----:B------:R-:W3:Y:S01]  /*12b0*/  LDC R26, c[0x0][0xb24] ;  /* 0x0002c900ff1a7b82 */ /* 0x000ee20000000800 */
[----:B-1----:R-:W-:-:S09]  /*12c0*/  UISETP.NE.AND UP1, UPT, UR4, 0x1, UPT ;  /* 0x000000010400788c */ /* 0x002fd2000bf25270 */
[----:B--2---:R-:W-:Y:S05]  /*12d0*/  BRA.U UP1, `(.L_x_16) ;  /* 0x0000000101407547 */ /* 0x004fea000b800000 */
[----:B------:R-:W1:Y:S08]  /*12e0*/  LDC.64 R4, c[0x0][0xb10] ;  /* 0x0002c400ff047b82 */ /* 0x000e700000000a00 */
[----:B------:R-:W2:Y:S08]  /*12f0*/  LDC.64 R2, c[0x0][0xb18] ;  /* 0x0002c600ff027b82 */ /* 0x000eb00000000a00 */
[----:B------:R-:W4:Y:S08]  /*1300*/  LDC R6, c[0x0][0xb20] ;  /* 0x0002c800ff067b82 */ /* 0x000f300000000800 */
[----:B------:R-:W3:Y:S01]  /*1310*/  LDC R8, c[0x0][0xb0c] ;  /* 0x0002c300ff087b82 */ /* 0x000ee20000000800 */
[----:B-1----:R-:W-:-:S05]  /*1320*/  IMAD.HI.U32 R4, R21, R4, RZ ;  /* 0x0000000415047227 */ /* 0x002fca00078e00ff */
[----:B------:R-:W-:Y:S01]  /*1330*/  SHF.R.U32.HI R4, RZ, R5, R4 ;  /* 0x00000005ff047219 */ /* 0x000fe20000011604 */
[----:B--2---:R-:W-:Y:S01]  /*1340*/  IMAD.HI.U32 R3, R20, R3, RZ ;  /* 0x0000000314037227 */ /* 0x004fe200078e00ff */
[----:B------:R-:W-:-:S04]  /*1350*/  ISETP.NE.AND P0, PT, R2, 0x1, PT ;  /* 0x000000010200780c */ /* 0x000fc80003f05270 */
[----:B----4-:R-:W-:-:S04]  /*1360*/  SHF.R.U32.HI R3, RZ, R6, R3 ;  /* 0x00000006ff037219 */ /* 0x010fc80000011603 */
[----:B------:R-:W-:Y:S02]  /*1370*/  SEL R3, R20, R3, !P0 ;  /* 0x0000000314037207 */ /* 0x000fe40004000000 */
[----:B---3--:R-:W-:-:S04]  /*1380*/  ISETP.NE.AND P1, PT, R8, 0x1, PT ;  /* 0x000000010800780c */ /* 0x008fc80003f25270 */
[----:B------:R-:W-:-:S05]  /*1390*/  SEL R4, R21, R4, !P1 ;  /* 0x0000000415047207 */ /* 0x000fca0004800000 */
[----:B------:R-:W-:Y:S02]  /*13a0*/  IMAD.IADD R5, R3, 0x1, -R4 ;  /* 0x0000000103057824 */ /* 0x000fe400078e0a04 */
[----:B------:R-:W-:Y:S02]  /*13b0*/  IMAD.IADD R3, R4, 0x1, -R3 ;  /* 0x0000000104037824 */ /* 0x000fe400078e0a03 */
[----:B------:R-:W-:Y:S02]  /*13c0*/  IMAD R21, R5, R8, R21 ;  /* 0x0000000805157224 */ /* 0x000fe400078e0215 */
[----:B------:R-:W-:-:S07]  /*13d0*/  IMAD R20, R3, R2, R20 ;  /* 0x0000000203147224 */ /* 0x000fce00078e0214 */
.L_x_16:
[----:B------:R-:W-:Y:S01]  /*13e0*/  BAR.SYNC.DEFER_BLOCKING 0x0 ;  /* 0x0000000000007b1d */ /* 0x000fe20000010000 */
[----:B------:R-:W-:Y:S01]  /*13f0*/  UISETP.NE.AND UP1, UPT, UR8, 0x2, UPT ;  /* 0x000000020800788c */ /* 0x000fe2000bf25270 */
[----:B------:R-:W-:Y:S02]  /*1400*/  ISETP.NE.OR P5, PT, R0, 0x2, !P5 ;  /* 0x000000020000780c */ /* 0x000fe40006fa5670 */
[----:B------:R-:W-:-:S06]  /*1410*/  LOP3.LUT R2, R72, 0x1f, RZ, 0xc0, !PT ;  /* 0x0000001f48027812 */ /* 0x000fcc00078ec0ff */
[----:B------:R-:W-:Y:S05]  /*1420*/  BRA.U UP1, `(.L_x_17) ;  /* 0x0000001501207547 */ /* 0x000fea000b800000 */
[----:B------:R-:W1:Y:S01]  /*1430*/  LDCU UR13, c[0x0][0x38c] ;  /* 0x00007180ff0d77ac */ /* 0x000e620008000800 */
[----:B------:R-:W2:Y:S01]  /*1440*/  LDC R9, c[0x0][0x370] ;  /* 0x0000dc00ff097b82 */ /* 0x000ea20000000800 */
[----:B------:R-:W-:Y:S01]  /*1450*/  PLOP3.LUT P1, PT, PT, PT, UP2, 0x80, 0x8 ;  /* 0x000000000008781c */ /* 0x000fe20003f2f028 */
[----:B------:R-:W-:Y:S01]  /*1460*/  HFMA2 R12, -RZ, RZ, 0, 0 ;  /* 0x00000000ff0c7431 */ /* 0x000fe200000001ff */
[----:B------:R-:W-:Y:S01]  /*1470*/  ISETP.EQ.OR P4, PT, R2, RZ, P5 ;  /* 0x000000ff0200720c */ /* 0x000fe20002f82670 */
[----:B------:R-:W-:Y:S01]  /*1480*/  IMAD.MOV.U32 R15, RZ, RZ, 0x1 ;  /* 0x00000001ff0f7424 */ /* 0x000fe200078e00ff */
[----:B------:R-:W-:Y:S01]  /*1490*/  PLOP3.LUT P1, PT, P1, PT, PT, 0x8, 0x80 ;  /* 0x000000000080781c */ /* 0x000fe20000f2e170 */
[----:B------:R-:W-:Y:S01]  /*14a0*/  IMAD.MOV.U32 R14, RZ, RZ, RZ ;  /* 0x000000ffff0e7224 */ /* 0x000fe200078e00ff */
[----:B------:R-:W-:Y:S01]  /*14b0*/  MOV R8, 0x1 ;  /* 0x0000000100087802 */ /* 0x000fe20000000f00 */
[----:B------:R-:W4:Y:S01]  /*14c0*/  LDC R0, c[0x0][0x374] ;  /* 0x0000dd00ff007b82 */ /* 0x000f220000000800 */
[----:B------:R-:W-:Y:S01]  /*14d0*/  IMAD.MOV.U32 R10, RZ, RZ, RZ ;  /* 0x000000ffff0a7224 */ /* 0x000fe200078e00ff */
[----:B------:R-:W2:Y:S01]  /*14e0*/  LDCU.64 UR22, c[0x0][0x348] ;  /* 0x00006900ff1677ac */ /* 0x000ea20008000a00 */
[----:B------:R-:W-:Y:S01]  /*14f0*/  UMOV UR6, URZ ;  /* 0x000000ff00067c82 */ /* 0x000fe20008000000 */
[----:B-1----:R-:W-:-:S04]  /*1500*/  UIADD3 UR5, UPT, UPT, UR13, 0x3f, URZ ;  /* 0x0000003f0d057890 */ /* 0x002fc8000fffe0ff */
[----:B------:R-:W-:-:S04]  /*1510*/  USHF.R.S32.HI UR4, URZ, 0x1f, UR5 ;  /* 0x0000001fff047899 */ /* 0x000fc80008011405 */
[----:B------:R-:W-:-:S04]  /*1520*/  ULEA.HI UR4, UR4, UR5, URZ, 0x6 ;  /* 0x0000000504047291 */ /* 0x000fc8000f8f30ff */
[----:B------:R-:W-:Y:S02]  /*1530*/  USHF.R.S32.HI UR15, URZ, 0x6, UR4 ;  /* 0x00000006ff0f7899 */ /* 0x000fe40008011404 */
[----:B------:R-:W-:Y:S02]  /*1540*/  UIADD3 UR4, UPT, UPT, UR13, -0x1, URZ ;  /* 0xffffffff0d047890 */ /* 0x000fe4000fffe0ff */
[----:B------:R-:W-:Y:S02]  /*1550*/  UISETP.LT.U32.AND UP0, UPT, UR15, 0x8, UPT ;  /* 0x000000080f00788c */ /* 0x000fe4000bf01070 */
[----:B------:R-:W-:Y:S02]  /*1560*/  UISETP.GE.U32.AND UP1, UPT, UR4, -0x7f, UPT ;  /* 0xffffff810400788c */ /* 0x000fe4000bf26070 */
[----:B------:R-:W-:Y:S02]  /*1570*/  USEL UR14, UR15, 0x8, UP0 ;  /* 0x000000080f0e7887 */ /* 0x000fe40008000000 */
[----:B------:R-:W-:-:S02]  /*1580*/  UIADD3 UR13, UPT, UPT, UR13, 0x7e, URZ ;  /* 0x0000007e0d0d7890 */ /* 0x000fc4000fffe0ff */
[----:B------:R-:W-:Y:S02]  /*1590*/  UIADD3 UR5, UPT, UPT, UR14, -0x1, URZ ;  /* 0xffffffff0e057890 */ /* 0x000fe4000fffe0ff */
[----:B------:R-:W-:-:S03]  /*15a0*/  UIADD3 UR7, UPT, UPT, UR15, -UR14, URZ ;  /* 0x8000000e0f077290 */ /* 0x000fc6000fffe0ff */
[----:B------:R-:W-:-:S04]  /*15b0*/  @UP1 UIADD3 UR5, UPT, UPT, UR14, URZ, URZ ;  /* 0x000000ff0e051290 */ /* 0x000fc8000fffe0ff */
[----:B--2---:R-:W-:-:S12]  /*15c0*/  UIADD3 UR5, UPT, UPT, UR5, 0x1, URZ ;  /* 0x0000000105057890 */ /* 0x004fd8000fffe0ff */
.L_x_35:
[----:B------:R-:W-:Y:S01]  /*15d0*/  UISETP.NE.AND UP0, UPT, UR37, URZ, UPT ;  /* 0x000000ff2500728c */ /* 0x000fe2000bf05270 */
[----:B------:R-:W1:Y:S08]  /*15e0*/  S2UR UR37, SR_CgaCtaId ;  /* 0x00000000002579c3 */ /* 0x000e700000008800 */
[----:B------:R-:W-:Y:S05]  /*15f0*/  BRA.U UP0, `(.L_x_18) ;  /* 0x0000000100347547 */ /* 0x000fea000b800000 */
[----:B------:R-:W2:Y:S01]  /*1600*/  S2R R2, SR_CgaCtaId ;  /* 0x0000000000027919 */ /* 0x000ea20000008800 */
[----:B------:R-:W-:-:S04]  /*1610*/  MOV R3, 0x400 ;  /* 0x0000040000037802 */ /* 0x000fc80000000f00 */
[----:B--2---:R-:W-:Y:S02]  /*1620*/  LEA R3, R2, R3, 0x18 ;  /* 0x0000000302037211 */ /* 0x004fe400078ec0ff */
[----:B------:R-:W-:-:S03]  /*1630*/  SHF.L.U32 R2, R8, 0x1f, RZ ;  /* 0x0000001f08027819 */ /* 0x000fc600000006ff */
[----:B------:R-:W-:-:S04]  /*1640*/  IMAD R3, R10, 0x8, R3 ;  /* 0x000000080a037824 */ /* 0x000fc800078e0203 */
[----:B------:R-:W2:Y:S02]  /*1650*/  SYNCS.PHASECHK.TRANS64.TRYWAIT P0, [R3+URZ+0x140], R2 ;  /* 0x00014002030075a7 */ /* 0x000ea400080011ff */
[----:B--2---:R-:W-:Y:S05]  /*1660*/  @!P0 BRA `(.L_x_19) ;  /* 0x0000006800d88947 */ /* 0x004fea0003800000 */
.L_x_135:
[----:B------:R-:W-:Y:S01]  /*1670*/  VIADD R10, R10, 0x1 ;  /* 0x000000010a0a7836 */ /* 0x000fe20000000000 */
[----:B------:R2:W-:Y:S04]  /*1680*/  SYNCS.ARRIVE.TRANS64.A1T0 RZ, [R3+URZ+0x130], RZ ;  /* 0x000130ff03ff79a7 */ /* 0x0005e800081000ff */
[----:B------:R-:W-:-:S04]  /*1690*/  ISETP.NE.AND P0, PT, R10, 0x2, PT ;  /* 0x000000020a00780c */ /* 0x000fc80003f05270 */
[----:B------:R-:W-:Y:S02]  /*16a0*/  SEL R10, R10, RZ, P0 ;  /* 0x000000ff0a0a7207 */ /* 0x000fe40000000000 */
[----:B--2---:R-:W-:-:S04]  /*16b0*/  SEL R3, RZ, 0x1, P0 ;  /* 0x00000001ff037807 */ /* 0x004fc80000000000 */
[----:B------:R-:W-:-:S07]  /*16c0*/  LOP3.LUT R8, R8, R3, RZ, 0x3c, !PT ;  /* 0x0000000308087212 */ /* 0x000fce00078e3cff */
.L_x_18:
[----:B------:R-:W-:Y:S01]  /*16d0*/  UMOV UR4, 0x400 ;  /* 0x0000040000047882 */ /* 0x000fe20000000000 */
[----:B------:R-:W-:Y:S01]  /*16e0*/  SHF.L.U32 R2, R15, 0x1f, RZ ;  /* 0x0000001f0f027819 */ /* 0x000fe200000006ff */
[----:B-1----:R-:W-:Y:S01]  /*16f0*/  ULEA UR4, UR37, UR4, 0x18 ;  /* 0x0000000425047291 */ /* 0x002fe2000f8ec0ff */
[----:B------:R-:W-:Y:S01]  /*1700*/  R2UR UR34, R21 ;  /* 0x00000000152272ca */ /* 0x000fe200000e0000 */
[----:B------:R-:W-:Y:S01]  /*1710*/  UISETP.GE.U32.AND UP0, UPT, UR13, 0x7f, UPT ;  /* 0x0000007f0d00788c */ /* 0x000fe2000bf06070 */
[----:B------:R-:W-:Y:S01]  /*1720*/  R2UR UR18, R20 ;  /* 0x00000000141272ca */ /* 0x000fe200000e0000 */
[----:B------:R-:W-:Y:S01]  /*1730*/  ULEA UR8, UR6, UR4, 0x3 ;  /* 0x0000000406087291 */ /* 0x000fe2000f8e18ff */
[----:B------:R-:W-:-:S08]  /*1740*/  UMOV UR21, URZ ;  /* 0x000000ff00157c82 */ /* 0x000fd00008000000 */
[----:B------:R1:W2:Y:S01]  /*1750*/  SYNCS.PHASECHK.TRANS64.TRYWAIT P0, [UR8+0x40], R2 ;  /* 0x00004002ff0075a7 */ /* 0x0002a20008001108 */
[----:B------:R-:W-:Y:S02]  /*1760*/  USHF.L.U32 UR34, UR34, 0x6, URZ ;  /* 0x0000000622227899 */ /* 0x000fe400080006ff */
[----:B------:R-:W-:Y:S01]  /*1770*/  USHF.L.U32 UR18, UR18, 0x7, URZ ;  /* 0x0000000712127899 */ /* 0x000fe200080006ff */
[----:B------:R-:W-:Y:S11]  /*1780*/  BRA.U !UP0, `(.L_x_20) ;  /* 0x0000000108c07547 */ /* 0x000ff6000b800000 */
[----:B------:R-:W-:Y:S01]  /*1790*/  UIADD3 UR10, UPT, UPT, UR18, 0x40, URZ ;  /* 0x00000040120a7890 */ /* 0x000fe2000fffe0ff */
[----:B------:R-:W-:Y:S01]  /*17a0*/  UMOV UR24, URZ ;  /* 0x000000ff00187c82 */ /* 0x000fe20008000000 */
[----:B------:R-:W-:-:S10]  /*17b0*/  UMOV UR25, UR6 ;  /* 0x0000000600197c82 */ /* 0x000fd40008000000 */
.L_x_25:
[----:B-1----:R-:W-:Y:S01]  /*17c0*/  ULEA UR33, UR25, UR4, 0x3 ;  /* 0x0000000419217291 */ /* 0x002fe2000f8e18ff */
[----:B--2---:R-:W-:Y:S01]  /*17d0*/  @!P5 MOV R3, 0x6000 ;  /* 0x000060000003d802 */ /* 0x004fe20000000f00 */
[----:B--2---:R-:W-:Y:S10]  /*17e0*/  @P0 BRA `(.L_x_21) ;  /* 0x00000000000c0947 */ /* 0x004ff40003800000 */
[----:B------:R-:W-:-:S04]  /*17f0*/  SHF.L.U32 R5, R15, 0x1f, RZ ;  /* 0x0000001f0f057819 */ /* 0x000fc800000006ff */
[----:B------:R-:W2:Y:S02]  /*1800*/  SYNCS.PHASECHK.TRANS64.TRYWAIT P0, [UR33+0x40], R5 ;  /* 0x00004005ff0075a7 */ /* 0x000ea40008001121 */
[----:B--2---:R-:W-:Y:S05]  /*1810*/  @!P0 BRA `(.L_x_22) ;  /* 0x0000006800808947 */ /* 0x004fea0003800000 */
.L_x_21:
[----:B------:R2:W-:Y:S01]  /*1820*/  @!P5 SYNCS.ARRIVE.TRANS64 RZ, [UR33], R3 ;  /* 0x00000003ffffd9a7 */ /* 0x0005e20008000021 */
[----:B------:R-:W-:Y:S04]  /*1830*/  BSSY.RECONVERGENT B0, `(.L_x_23) ;  /* 0x0000003000007945 */ /* 0x000fe80003800200 */
[----:B------:R-:W-:Y:S05]  /*1840*/  @P4 BRA `(.L_x_24) ;  /* 0x0000000000044947 */ /* 0x000fea0003800000 */
[----:B------:R-:W-:Y:S05]  /*1850*/  BPT.TRAP 0x1 ;  /* 0x000000040000795c */ /* 0x000fea0000300000 */
.L_x_24:
[----:B------:R-:W-:Y:S05]  /*1860*/  BSYNC.RECONVERGENT B0 ;  /* 0x0000000000007941 */ /* 0x000fea0003800200 */
.L_x_23:
[----:B------:R-:W-:Y:S02]  /*1870*/  UIADD3 UR6, UPT, UPT, UR25, 0x1, URZ ;  /* 0x0000000119067890 */ /* 0x000fe4000fffe0ff */
[----:B------:R-:W-:Y:S02]  /*1880*/  ULEA UR32, UR25, UR4, 0xd ;  /* 0x0000000419207291 */ /* 0x000fe4000f8e68ff */
[----:B------:R-:W-:Y:S02]  /*1890*/  UISETP.NE.AND UP0, UPT, UR6, 0x8, UPT ;  /* 0x000000080600788c */ /* 0x000fe4000bf05270 */
[----:B------:R-:W-:Y:S02]  /*18a0*/  UIADD3 UR30, UP1, UPT, UR22, 0x80, URZ ;  /* 0x00000080161e7890 */ /* 0x000fe4000ff3e0ff */
[----:B------:R-:W-:Y:S02]  /*18b0*/  USEL UR9, URZ, 0x1, UP0 ;  /* 0x00000001ff097887 */ /* 0x000fe40008000000 */
[----:B------:R-:W-:-:S02]  /*18c0*/  USEL UR6, UR6, URZ, UP0 ;  /* 0x000000ff06067287 */ /* 0x000fc40008000000 */
[----:B------:R-:W-:Y:S02]  /*18d0*/  UIADD3 UR28, UP0, UPT, UR22, 0x180, URZ ;  /* 0x00000180161c7890 */ /* 0x000fe4000ff1e0ff */
[----:B------:R-:W-:Y:S01]  /*18e0*/  ULEA UR8, UR6, UR4, 0x3 ;  /* 0x0000000406087291 */ /* 0x000fe2000f8e18ff */
[----:B------:R-:W-:Y:S01]  /*18f0*/  LOP3.LUT R15, R15, UR9, RZ, 0x3c, !PT ;  /* 0x000000090f0f7c12 */ /* 0x000fe2000f8e3cff */
[----:B------:R-:W-:Y:S02]  /*1900*/  USHF.L.U32 UR35, UR24, 0x6, URZ ;  /* 0x0000000618237899 */ /* 0x000fe400080006ff */
[----:B------:R-:W-:Y:S01]  /*1910*/  UIADD3.X UR31, UPT, UPT, URZ, UR23, URZ, UP1, !UPT ;  /* 0x00000017ff1f7290 */ /* 0x000fe20008ffe4ff */
[----:B-1----:R-:W-:Y:S01]  /*1920*/  SHF.L.U32 R2, R15, 0x1f, RZ ;  /* 0x0000001f0f027819 */ /* 0x002fe200000006ff */
[----:B------:R-:W-:Y:S02]  /*1930*/  UIADD3 UR32, UPT, UPT, UR32, 0x4400, URZ ;  /* 0x0000440020207890 */ /* 0x000fe4000fffe0ff */
[----:B------:R-:W-:Y:S01]  /*1940*/  UIADD3.X UR29, UPT, UPT, URZ, UR23, URZ, UP0, !UPT ;  /* 0x00000017ff1d7290 */ /* 0x000fe200087fe4ff */
[----:B------:R1:W1:Y:S01]  /*1950*/  SYNCS.PHASECHK.TRANS64.TRYWAIT P0, [UR8+0x40], R2 ;  /* 0x00004002ff0075a7 */ /* 0x0002620008001108 */
[----:B------:R-:W-:Y:S01]  /*1960*/  ULEA UR8, UR25, UR4, 0xe ;  /* 0x0000000419087291 */ /* 0x000fe2000f8e70ff */
[----:B------:R-:W-:Y:S01]  /*1970*/  UMOV UR26, 0x0 ;  /* 0x00000000001a7882 */ /* 0x000fe20000000000 */
[----:B------:R-:W-:-:S02]  /*1980*/  UMOV UR27, 0x10000000 ;  /* 0x10000000001b7882 */ /* 0x000fc40000000000 */
[----:B------:R-:W-:Y:S01]  /*1990*/  UIADD3 UR16, UPT, UPT, UR8, 0x14400, URZ ;  /* 0x0001440008107890 */ /* 0x000fe2000fffe0ff */
[----:B------:R1:W-:Y:S01]  /*19a0*/  UTMALDG.3D [UR32], [UR30], desc[UR26] ;  /* 0x00001a201e0075b4 */ /* 0x0003e20008011000 */
[----:B------:R-:W-:Y:S01]  /*19b0*/  UIADD3 UR8, UPT, UPT, UR8, 0x16400, URZ ;  /* 0x0001640008087890 */ /* 0x000fe2000fffe0ff */
[----:B------:R-:W-:Y:S01]  /*19c0*/  UMOV UR17, UR33 ;  /* 0x0000002100117c82 */ /* 0x000fe20008000000 */
[----:B------:R-:W-:Y:S01]  /*19d0*/  UMOV UR20, UR36 ;  /* 0x0000002400147c82 */ /* 0x000fe20008000000 */
[----:B------:R-:W-:Y:S01]  /*19e0*/  UMOV UR19, UR35 ;  /* 0x0000002300137c82 */ /* 0x000fe20008000000 */
[----:B------:R-:W-:Y:S01]  /*19f0*/  UMOV UR12, UR36 ;  /* 0x00000024000c7c82 */ /* 0x000fe20008000000 */
[----:B------:R-:W-:Y:S01]  /*1a00*/  UMOV UR9, UR33 ;  /* 0x0000002100097c82 */ /* 0x000fe20008000000 */
[----:B------:R-:W-:Y:S01]  /*1a10*/  UMOV UR11, UR35 ;  /* 0x00000023000b7c82 */ /* 0x000fe20008000000 */
[----:B------:R1:W-:Y:S01]  /*1a20*/  UTMALDG.3D [UR16], [UR28], desc[UR26] ;  /* 0x00001a101c0075b4 */ /* 0x0003e20008011000 */
[----:B------:R-:W-:Y:S01]  /*1a30*/  UIADD3 UR24, UPT, UPT, UR24, 0x1, URZ ;  /* 0x0000000118187890 */ /* 0x000fe2000fffe0ff */
[----:B------:R-:W-:Y:S01]  /*1a40*/  UMOV UR21, UR5 ;  /* 0x0000000500157c82 */ /* 0x000fe20008000000 */
[----:B------:R-:W-:-:S02]  /*1a50*/  UMOV UR25, UR6 ;  /* 0x0000000600197c82 */ /* 0x000fc40008000000 */
[----:B------:R-:W-:Y:S01]  /*1a60*/  UISETP.NE.AND UP0, UPT, UR24, UR5, UPT ;  /* 0x000000051800728c */ /* 0x000fe2000bf05270 */
[----:B------:R1:W-:Y:S08]  /*1a70*/  UTMALDG.3D [UR8], [UR28], desc[UR26] ;  /* 0x00001a081c0075b4 */ /* 0x0003f00008011000 */
[----:B------:R-:W-:Y:S05]  /*1a80*/  BRA.U UP0, `(.L_x_25) ;  /* 0xfffffffd004c7547 */ /* 0x000fea000b83ffff */
.L_x_20:
[----:B-1----:R-:W-:Y:S01]  /*1a90*/  ULEA UR8, UR6, UR4, 0x3 ;  /* 0x0000000406087291 */ /* 0x002fe2000f8e18ff */
[----:B------:R-:W-:Y:S01]  /*1aa0*/  SHF.L.U32 R2, R15, 0x1f, RZ ;  /* 0x0000001f0f027819 */ /* 0x000fe200000006ff */
[----:B------:R-:W-:Y:S01]  /*1ab0*/  @!P1 SYNCS.ARRIVE.TRANS64.A1T0 RZ, [UR4+0xc8], RZ ;  /* 0x0000c8ffffff99a7 */ /* 0x000fe20008100004 */
[----:B------:R-:W-:-:S06]  /*1ac0*/  UISETP.GT.AND UP0, UPT, UR15, UR14, UPT ;  /* 0x0000000e0f00728c */ /* 0x000fcc000bf04270 */
[----:B--2---:R1:W2:Y:S03]  /*1ad0*/  SYNCS.PHASECHK.TRANS64.TRYWAIT P0, [UR8+0x40], R2 ;  /* 0x00004002ff0075a7 */ /* 0x0042a60008001108 */
[----:B------:R-:W-:Y:S05]  /*1ae0*/  BRA.U !UP0, `(.L_x_26) ;  /* 0x0000000108c47547 */ /* 0x000fea000b800000 */
[----:B------:R-:W-:Y:S02]  /*1af0*/  UIADD3 UR29, UPT, UPT, UR7, UR21, URZ ;  /* 0x00000015071d7290 */ /* 0x000fe4000fffe0ff */
[----:B------:R-:W-:Y:S01]  /*1b00*/  UIADD3 UR10, UPT, UPT, UR18, 0x40, URZ ;  /* 0x00000040120a7890 */ /* 0x000fe2000fffe0ff */
[----:B------:R-:W-:-:S11]  /*1b10*/  UMOV UR35, UR6 ;  /* 0x0000000600237c82 */ /* 0x000fd60008000000 */
.L_x_31:
[----:B-1----:R-:W-:Y:S01]  /*1b20*/  ULEA UR25, UR35, UR4, 0x3 ;  /* 0x0000000423197291 */ /* 0x002fe2000f8e18ff */
[----:B--2---:R-:W-:Y:S01]  /*1b30*/  @!P5 MOV R3, 0x6000 ;  /* 0x000060000003d802 */ /* 0x004fe20000000f00 */
[----:B--2---:R-:W-:Y:S10]  /*1b40*/  @P0 BRA `(.L_x_27) ;  /* 0x00000000000c0947 */ /* 0x004ff40003800000 */
[----:B------:R-:W-:-:S04]  /*1b50*/  SHF.L.U32 R5, R15, 0x1f, RZ ;  /* 0x0000001f0f057819 */ /* 0x000fc800000006ff */
[----:B------:R-:W2:Y:S02]  /*1b60*/  SYNCS.PHASECHK.TRANS64.TRYWAIT P0, [UR25+0x40], R5 ;  /* 0x00004005ff0075a7 */ /* 0x000ea40008001119 */
[----:B--2---:R-:W-:Y:S05]  /*1b70*/  @!P0 BRA `(.L_x_28) ;  /* 0x0000006400c08947 */ /* 0x004fea0003800000 */
.L_x_27:
[----:B------:R2:W-:Y:S01]  /*1b80*/  @!P5 SYNCS.ARRIVE.TRANS64 RZ, [UR25], R3 ;  /* 0x00000003ffffd9a7 */ /* 0x0005e20008000019 */
[----:B------:R-:W-:Y:S04]  /*1b90*/  BSSY.RECONVERGENT B0, `(.L_x_29) ;  /* 0x0000003000007945 */ /* 0x000fe80003800200 */
[----:B------:R-:W-:Y:S05]  /*1ba0*/  @P4 BRA `(.L_x_30) ;  /* 0x0000000000044947 */ /* 0x000fea0003800000 */
[----:B------:R-:W-:Y:S05]  /*1bb0*/  BPT.TRAP 0x1 ;  /* 0x000000040000795c */ /* 0x000fea0000300000 */
.L_x_30:
[----:B------:R-:W-:Y:S05]  /*1bc0*/  BSYNC.RECONVERGENT B0 ;  /* 0x0000000000007941 */ /* 0x000fea0003800200 */
.L_x_29:
        /* <DEDUP_REMOVED lines=10> */
[----:B------:R-:W-:Y:S01]  /*1c70*/  UIADD3 UR24, UPT, UPT, UR24, 0x4400, URZ ;  /* 0x0000440018187890 */ /* 0x000fe2000fffe0ff */
[----:B-1----:R-:W-:Y:S01]  /*1c80*/  SHF.L.U32 R2, R15, 0x1f, RZ ;  /* 0x0000001f0f027819 */ /* 0x002fe200000006ff */
[----:B------:R-:W-:Y:S02]  /*1c90*/  UIADD3.X UR39, UPT, UPT, URZ, UR23, URZ, UP1, !UPT ;  /* 0x00000017ff277290 */ /* 0x000fe40008ffe4ff */
[----:B------:R-:W-:Y:S01]  /*1ca0*/  UIADD3.X UR33, UPT, UPT, URZ, UR23, URZ, UP0, !UPT ;  /* 0x00000017ff217290 */ /* 0x000fe200087fe4ff */
[----:B------:R1:W1:Y:S01]  /*1cb0*/  SYNCS.PHASECHK.TRANS64.TRYWAIT P0, [UR8+0x40], R2 ;  /* 0x00004002ff0075a7 */ /* 0x0002620008001108 */
[----:B------:R-:W-:Y:S01]  /*1cc0*/  ULEA UR8, UR35, UR4, 0xe ;  /* 0x0000000423087291 */ /* 0x000fe2000f8e70ff */
[----:B------:R-:W-:Y:S01]  /*1cd0*/  UMOV UR30, 0x0 ;  /* 0x00000000001e7882 */ /* 0x000fe20000000000 */
[----:B------:R-:W-:-:S02]  /*1ce0*/  UMOV UR31, 0x10000000 ;  /* 0x10000000001f7882 */ /* 0x000fc40000000000 */
[----:B------:R-:W-:Y:S02]  /*1cf0*/  UIADD3 UR16, UPT, UPT, UR8, 0x14400, URZ ;  /* 0x0001440008107890 */ /* 0x000fe4000fffe0ff */
[----:B------:R-:W-:Y:S01]  /*1d00*/  UIADD3 UR8, UPT, UPT, UR8, 0x16400, URZ ;  /* 0x0001640008087890 */ /* 0x000fe2000fffe0ff */
[----:B------:R-:W-:Y:S01]  /*1d10*/  UMOV UR26, UR34 ;  /* 0x00000022001a7c82 */ /* 0x000fe20008000000 */
[----:B------:R-:W-:Y:S01]  /*1d20*/  UMOV UR28, UR36 ;  /* 0x00000024001c7c82 */ /* 0x000fe20008000000 */
[----:B------:R-:W-:Y:S01]  /*1d30*/  UMOV UR17, UR25 ;  /* 0x0000001900117c82 */ /* 0x000fe20008000000 */
[----:B------:R-:W-:Y:S01]  /*1d40*/  UMOV UR20, UR36 ;  /* 0x0000002400147c82 */ /* 0x000fe20008000000 */
[----:B------:R-:W-:Y:S01]  /*1d50*/  UMOV UR19, UR27 ;  /* 0x0000001b00137c82 */ /* 0x000fe20008000000 */
[----:B------:R-:W-:Y:S01]  /*1d60*/  UMOV UR12, UR36 ;  /* 0x00000024000c7c82 */ /* 0x000fe20008000000 */
[----:B------:R-:W-:Y:S01]  /*1d70*/  UMOV UR9, UR25 ;  /* 0x0000001900097c82 */ /* 0x000fe20008000000 */
[----:B------:R1:W-:Y:S01]  /*1d80*/  UTMALDG.3D [UR24], [UR38], desc[UR30] ;  /* 0x00001e18260075b4 */ /* 0x0003e20008011000 */
[----:B------:R-:W-:Y:S01]  /*1d90*/  UMOV UR11, UR27 ;  /* 0x0000001b000b7c82 */ /* 0x000fe20008000000 */
[----:B------:R-:W-:Y:S01]  /*1da0*/  UIADD3 UR21, UPT, UPT, UR21, 0x1, URZ ;  /* 0x0000000115157890 */ /* 0x000fe2000fffe0ff */
[----:B------:R-:W-:-:S03]  /*1db0*/  UMOV UR35, UR6 ;  /* 0x0000000600237c82 */ /* 0x000fc60008000000 */
[----:B------:R-:W-:Y:S01]  /*1dc0*/  UISETP.NE.AND UP0, UPT, UR21, UR29, UPT ;  /* 0x0000001d1500728c */ /* 0x000fe2000bf05270 */
[----:B------:R1:W-:Y:S01]  /*1dd0*/  UTMALDG.3D [UR16], [UR32], desc[UR30] ;  /* 0x00001e10200075b4 */ /* 0x0003e20008011000 */
[----:B------:R1:W-:Y:S07]  /*1de0*/  UTMALDG.3D [UR8], [UR32], desc[UR30] ;  /* 0x00001e08200075b4 */ /* 0x0003ee0008011000 */
[----:B------:R-:W-:Y:S05]  /*1df0*/  BRA.U UP0, `(.L_x_31) ;  /* 0xfffffffd00487547 */ /* 0x000fea000b83ffff */
.L_x_26:
[----:B-1----:R-:W-:Y:S01]  /*1e00*/  LEA R2, R14, UR4, 0x3 ;  /* 0x000000040e027c11 */ /* 0x002fe2000f8e18ff */
[----:B------:R-:W-:Y:S01]  /*1e10*/  NOP ;  /* 0x0000000000007918 */ /* 0x000fe20000000000 */
[----:B--2---:R-:W-:Y:S02]  /*1e20*/  SHF.L.U32 R3, R12, 0x1f, RZ ;  /* 0x0000001f0c037819 */ /* 0x004fe400000006ff */
[----:B------:R-:W-:Y:S02]  /*1e30*/  LEA R4, R14, UR4, 0x4 ;  /* 0x000000040e047c11 */ /* 0x000fe4000f8e20ff */
[----:B------:R-:W1:Y:S02]  /*1e40*/  SYNCS.PHASECHK.TRANS64.TRYWAIT P0, [R2+URZ+0xd0], R3 ;  /* 0x0000d003020075a7 */ /* 0x000e6400080011ff */
[----:B-1----:R-:W-:Y:S05]  /*1e50*/  @!P0 BRA `(.L_x_32) ;  /* 0x0000006400208947 */ /* 0x002fea0003800000 */
.L_x_138:
[----:B------:R-:W2:Y:S01]  /*1e60*/  LDS.128 R4, [R4+0x160] ;  /* 0x0001600004047984 */ /* 0x000ea20000000c00 */
[----:B---3--:R-:W-:Y:S01]  /*1e70*/  ISETP.GE.AND P0, PT, R26, 0x1, PT ;  /* 0x000000011a00780c */ /* 0x008fe20003f06270 */
[----:B-1----:R-:W-:Y:S01]  /*1e80*/  VIADD R2, R2, 0xe0 ;  /* 0x000000e002027836 */ /* 0x002fe20000000000 */
[----:B------:R-:W-:Y:S01]  /*1e90*/  @!PT LDS RZ, [RZ] ;  /* 0x00000000fffff984 */ /* 0x000fe20000000800 */
[----:B------:R-:W-:Y:S01]  /*1ea0*/  @!PT LDS RZ, [RZ] ;  /* 0x00000000fffff984 */ /* 0x000fe20000000800 */
[----:B------:R-:W-:Y:S01]  /*1eb0*/  @!PT LDS RZ, [RZ] ;  /* 0x00000000fffff984 */ /* 0x000fe20000000800 */
[----:B------:R-:W-:Y:S01]  /*1ec0*/  @!PT LDS RZ, [RZ] ;  /* 0x00000000fffff984 */ /* 0x000fe20000000800 */
[----:B------:R1:W-:Y:S06]  /*1ed0*/  MEMBAR.ALL.CTA ;  /* 0x0000000000007992 */ /* 0x0003ec0000008000 */
[----:B-1----:R-:W1:Y:S01]  /*1ee0*/  FENCE.VIEW.ASYNC.S ;  /* 0x00000000000073c6 */ /* 0x002e620000000000 */
[----:B------:R-:W-:-:S04]  /*1ef0*/  PRMT R2, RZ, 0x654, R2 ;  /* 0x00000654ff027816 */ /* 0x000fc80000000002 */
[----:B-1----:R1:W-:Y:S01]  /*1f00*/  SYNCS.ARRIVE.TRANS64.RED.A1T0 RZ, [R2+URZ], RZ ;  /* 0x000000ff02ff79a7 */ /* 0x0023e200081004ff */
[----:B--2---:R-:W-:-:S13]  /*1f10*/  LOP3.LUT P2, RZ, R6, 0x1, RZ, 0xc0, !PT ;  /* 0x0000000106ff7812 */ /* 0x004fda000784c0ff */
[----:B------:R-:W-:Y:S01]  /*1f20*/  @P2 SHF.R.U32.HI R3, RZ, 0x10, R5 ;  /* 0x00000010ff032819 */ /* 0x000fe20000011605 */
[----:B------:R-:W-:Y:S01]  /*1f30*/  VOTEU.ANY UP0, P2 ;  /* 0x0000000000ff7886 */ /* 0x000fe20001000100 */
[----:B------:R-:W-:Y:S02]  /*1f40*/  @P2 MOV R13, R4 ;  /* 0x00000004000d2202 */ /* 0x000fe40000000f00 */
[----:B------:R-:W-:Y:S02]  /*1f50*/  @P2 R2UR.BROADCAST UR8, R3 ;  /* 0x00000000030822ca */ /* 0x000fe400008e0000 */
[----:B------:R-:W-:-:S11]  /*1f60*/  @P2 LOP3.LUT R11, R5, 0xffff, RZ, 0xc0, !PT ;  /* 0x0000ffff050b2812 */ /* 0x000fd600078ec0ff */
[----:B------:R-:W-:Y:S01]  /*1f70*/  @UP0 UMOV UR36, UR8 ;  /* 0x0000000800240c82 */ /* 0x000fe20008000000 */
[----:B-1----:R-:W-:Y:S05]  /*1f80*/  @!P0 BRA `(.L_x_33) ;  /* 0x0000000000b88947 */ /* 0x002fea0003800000 */
[----:B------:R-:W4:Y:S01]  /*1f90*/  LDC.64 R4, c[0x0][0xb18] ;  /* 0x0002c600ff047b82 */ /* 0x000f220000000a00 */
[----:B------:R-:W-:-:S07]  /*1fa0*/  ISETP.NE.AND P3, PT, R26, 0x1, PT ;  /* 0x000000011a00780c */ /* 0x000fce0003f65270 */
[----:B------:R-:W1:Y:S08]  /*1fb0*/  LDC.64 R6, c[0x0][0xb10] ;  /* 0x0002c400ff067b82 */ /* 0x000e700000000a00 */
[----:B------:R-:W2:Y:S08]  /*1fc0*/  LDC R16, c[0x0][0xb20] ;  /* 0x0002c800ff107b82 */ /* 0x000eb00000000800 */
[----:B------:R-:W3:Y:S01]  /*1fd0*/  LDC R18, c[0x0][0xb0c] ;  /* 0x0002c300ff127b82 */ /* 0x000ee20000000800 */
[----:B----4-:R-:W-:Y:S01]  /*1fe0*/  IMAD.HI.U32 R17, R0, R5, RZ ;  /* 0x0000000500117227 */ /* 0x010fe200078e00ff */
[----:B------:R-:W-:-:S03]  /*1ff0*/  ISETP.NE.AND P0, PT, R4, 0x1, PT ;  /* 0x000000010400780c */ /* 0x000fc60003f05270 */
[----:B------:R-:W-:-:S03]  /*2000*/  IMAD.HI.U32 R5, R11, R5, RZ ;  /* 0x000000050b057227 */ /* 0x000fc600078e00ff */
[----:B------:R-:W4:Y:S01]  /*2010*/  LDC.64 R2, c[0x0][0xb28] ;  /* 0x0002ca00ff027b82 */ /* 0x000f220000000a00 */
[----:B-1----:R-:W-:-:S04]  /*2020*/  IMAD.HI.U32 R20, R9, R6, RZ ;  /* 0x0000000609147227 */ /* 0x002fc800078e00ff */
[----:B------:R-:W-:Y:S01]  /*2030*/  IMAD.HI.U32 R22, R13, R6, RZ ;  /* 0x000000060d167227 */ /* 0x000fe200078e00ff */
[----:B------:R-:W-:Y:S02]  /*2040*/  SHF.R.U32.HI R20, RZ, R7, R20 ;  /* 0x00000007ff147219 */ /* 0x000fe40000011614 */
[-C--:B--2---:R-:W-:Y:S02]  /*2050*/  SHF.R.U32.HI R17, RZ, R16.reuse, R17 ;  /* 0x00000010ff117219 */ /* 0x084fe40000011611 */
[----:B------:R-:W-:Y:S02]  /*2060*/  SHF.R.U32.HI R16, RZ, R16, R5 ;  /* 0x00000010ff107219 */ /* 0x000fe40000011605 */
[----:B------:R-:W-:Y:S02]  /*2070*/  SEL R17, R0, R17, !P0 ;  /* 0x0000001100117207 */ /* 0x000fe40004000000 */
[----:B------:R-:W-:Y:S02]  /*2080*/  SHF.R.U32.HI R22, RZ, R7, R22 ;  /* 0x00000007ff167219 */ /* 0x000fe40000011616 */
[----:B---3--:R-:W-:-:S02]  /*2090*/  ISETP.NE.AND P1, PT, R18, 0x1, PT ;  /* 0x000000011200780c */ /* 0x008fc40003f25270 */
[----:B------:R-:W-:Y:S02]  /*20a0*/  SEL R5, R11, R16, !P0 ;  /* 0x000000100b057207 */ /* 0x000fe40004000000 */
[----:B------:R-:W-:Y:S02]  /*20b0*/  SEL R19, R9, R20, !P1 ;  /* 0x0000001409137207 */ /* 0x000fe40004800000 */
[----:B------:R-:W-:Y:S01]  /*20c0*/  SEL R7, R13, R22, !P1 ;  /* 0x000000160d077207 */ /* 0x000fe20004800000 */
[----:B----4-:R-:W-:-:S04]  /*20d0*/  IMAD.HI.U32 R20, R17, R2, RZ ;  /* 0x0000000211147227 */ /* 0x010fc800078e00ff */
[----:B------:R-:W-:Y:S01]  /*20e0*/  IMAD.HI.U32 R6, R19, R2, RZ ;  /* 0x0000000213067227 */ /* 0x000fe200078e00ff */
[----:B------:R-:W-:-:S04]  /*20f0*/  @P3 SHF.R.U32.HI R17, RZ, R3, R20 ;  /* 0x00000003ff113219 */ /* 0x000fc80000011614 */
        /* <DEDUP_REMOVED lines=8> */
[----:B------:R-:W-:-:S04]  /*2180*/  @!P0 IMAD.HI.U32 R16, R7, R2, RZ ;  /* 0x0000000207108227 */ /* 0x000fc800078e00ff */
[----:B------:R-:W-:Y:S01]  /*2190*/  IMAD.MOV R2, RZ, RZ, -R6 ;  /* 0x000000ffff027224 */ /* 0x000fe200078e0a06 */
[----:B------:R-:W-:-:S03]  /*21a0*/  @!P0 SHF.R.U32.HI R16, RZ, R3, R16 ;  /* 0x00000003ff108219 */ /* 0x000fc60000011610 */
[----:B------:R-:W-:Y:S01]  /*21b0*/  IMAD R2, R26, R2, R5 ;  /* 0x000000021a027224 */ /* 0x000fe200078e0205 */
[----:B------:R-:W-:Y:S02]  /*21c0*/  @!P0 SEL R3, R7, R16, !P3 ;  /* 0x0000001007038207 */ /* 0x000fe40005800000 */
[----:B------:R-:W-:-:S03]  /*21d0*/  IADD3 R16, PT, PT, -R5, RZ, RZ ;  /* 0x000000ff05107210 */ /* 0x000fc60007ffe1ff */
[--C-:B------:R-:W-:Y:S02]  /*21e0*/  @!P0 IMAD.IADD R6, R6, 0x1, -R3.reuse ;  /* 0x0000000106068824 */ /* 0x100fe400078e0a03 */
[----:B------:R-:W-:Y:S01]  /*21f0*/  @!P0 IMAD R3, R2, R19, R3 ;  /* 0x0000001302038224 */ /* 0x000fe200078e0203 */
[----:B------:R-:W-:Y:S01]  /*2200*/  IADD3 R2, PT, PT, -R7, RZ, RZ ;  /* 0x000000ff07027210 */ /* 0x000fe20007ffe1ff */
[----:B------:R-:W-:Y:S02]  /*2210*/  @!P0 IMAD R5, R26, R6, R7 ;  /* 0x000000061a058224 */ /* 0x000fe400078e0207 */
[----:B------:R-:W-:Y:S02]  /*2220*/  IMAD R11, R4, R16, R11 ;  /* 0x00000010040b7224 */ /* 0x000fe400078e020b */
[----:B------:R-:W-:Y:S02]  /*2230*/  @!P0 IMAD.MOV.U32 R7, RZ, RZ, R3 ;  /* 0x000000ffff078224 */ /* 0x000fe400078e0003 */
[----:B------:R-:W-:-:S02]  /*2240*/  IMAD R2, R18, R2, R13 ;  /* 0x0000000212027224 */ /* 0x000fc400078e020d */
[----:B------:R-:W-:Y:S02]  /*2250*/  IMAD R11, R5, R4, R11 ;  /* 0x00000004050b7224 */ /* 0x000fe400078e020b */
[----:B------:R-:W-:Y:S02]  /*2260*/  IMAD R13, R7, R18, R2 ;  /* 0x00000012070d7224 */ /* 0x000fe400078e0202 */
.L_x_33:
[----:B------:R-:W1:Y:S02]  /*2270*/  LDCU UR8, c[0x0][0xb30] ;  /* 0x00016600ff0877ac */ /* 0x000e640008000800 */
[----:B-1----:R-:W-:-:S09]  /*2280*/  UISETP.NE.AND UP0, UPT, UR8, 0x1, UPT ;  /* 0x000000010800788c */ /* 0x002fd2000bf05270 */
[----:B------:R-:W-:Y:S05]  /*2290*/  BRA.U UP0, `(.L_x_34) ;  /* 0x0000000100407547 */ /* 0x000fea000b800000 */
[----:B------:R-:W1:Y:S08]  /*22a0*/  LDC.64 R4, c[0x0][0xb10] ;  /* 0x0002c400ff047b82 */ /* 0x000e700000000a00 */
[----:B------:R-:W2:Y:S08]  /*22b0*/  LDC.64 R2, c[0x0][0xb18] ;  /* 0x0002c600ff027b82 */ /* 0x000eb00000000a00 */
[----:B------:R-:W3:Y:S08]  /*22c0*/  LDC R6, c[0x0][0xb20] ;  /* 0x0002c800ff067b82 */ /* 0x000ef00000000800 */
[----:B------:R-:W4:Y:S01]  /*22d0*/  LDC R16, c[0x0][0xb0c] ;  /* 0x0002c300ff107b82 */ /* 0x000f220000000800 */
[----:B-1----:R-:W-:-:S05]  /*22e0*/  IMAD.HI.U32 R4, R13, R4, RZ ;  /* 0x000000040d047227 */ /* 0x002fca00078e00ff */
[----:B------:R-:W-:Y:S01]  /*22f0*/  SHF.R.U32.HI R4, RZ, R5, R4 ;  /* 0x00000005ff047219 */ /* 0x000fe20000011604 */
[----:B--2---:R-:W-:Y:S01]  /*2300*/  IMAD.HI.U32 R3, R11, R3, RZ ;  /* 0x000000030b037227 */ /* 0x004fe200078e00ff */
[----:B------:R-:W-:-:S04]  /*2310*/  ISETP.NE.AND P0, PT, R2, 0x1, PT ;  /* 0x000000010200780c */ /* 0x000fc80003f05270 */
[----:B---3--:R-:W-:-:S04]  /*2320*/  SHF.R.U32.HI R6, RZ, R6, R3 ;  /* 0x00000006ff067219 */ /* 0x008fc80000011603 */
[----:B------:R-:W-:Y:S02]  /*2330*/  SEL R3, R11, R6, !P0 ;  /* 0x000000060b037207 */ /* 0x000fe40004000000 */
[----:B----4-:R-:W-:-:S04]  /*2340*/  ISETP.NE.AND P1, PT, R16, 0x1, PT ;  /* 0x000000011000780c */ /* 0x010fc80003f25270 */
[----:B------:R-:W-:-:S05]  /*2350*/  SEL R4, R13, R4, !P1 ;  /* 0x000000040d047207 */ /* 0x000fca0004800000 */
[----:B------:R-:W-:Y:S02]  /*2360*/  IMAD.IADD R5, R3, 0x1, -R4 ;  /* 0x0000000103057824 */ /* 0x000fe400078e0a04 */
[----:B------:R-:W-:Y:S02]  /*2370*/  IMAD.IADD R3, R4, 0x1, -R3 ;  /* 0x0000000104037824 */ /* 0x000fe400078e0a03 */
[----:B------:R-:W-:Y:S02]  /*2380*/  IMAD R13, R5, R16, R13 ;  /* 0x00000010050d7224 */ /* 0x000fe400078e020d */
[----:B------:R-:W-:-:S07]  /*2390*/  IMAD R11, R3, R2, R11 ;  /* 0x00000002030b7224 */ /* 0x000fce00078e020b */
.L_x_34:
[----:B------:R-:W-:Y:S01]  /*23a0*/  VIADD R14, R14, 0x1 ;  /* 0x000000010e0e7836 */ /* 0x000fe20000000000 */
[----:B------:R-:W-:Y:S01]  /*23b0*/  PLOP3.LUT P1, PT, PT, PT, PT, 0x80, 0x8 ;  /* 0x000000000008781c */ /* 0x000fe20003f2f070 */
[----:B------:R-:W-:Y:S02]  /*23c0*/  IMAD.IADD R21, R13, 0x1, R60 ;  /* 0x000000010d157824 */ /* 0x000fe400078e023c */
[----:B------:R-:W-:Y:S01]  /*23d0*/  IMAD.IADD R20, R11, 0x1, R58 ;  /* 0x000000010b147824 */ /* 0x000fe200078e023a */
[----:B------:R-:W-:-:S04]  /*23e0*/  ISETP.NE.AND P0, PT, R14, 0x2, PT ;  /* 0x000000020e00780c */ /* 0x000fc80003f05270 */
[----:B------:R-:W-:Y:S02]  /*23f0*/  SEL R3, RZ, 0x1, P0 ;  /* 0x00000001ff037807 */ /* 0x000fe40000000000 */
[----:B------:R-:W-:Y:S02]  /*2400*/  SEL R14, R14, RZ, P0 ;  /* 0x000000ff0e0e7207 */ /* 0x000fe40000000000 */
[----:B------:R-:W-:Y:S01]  /*2410*/  LOP3.LUT R12, R12, R3, RZ, 0x3c, !PT ;  /* 0x000000030c0c7212 */ /* 0x000fe200078e3cff */
[----:B------:R-:W-:Y:S06]  /*2420*/  @P2 BRA `(.L_x_35) ;  /* 0xfffffff000682947 */ /* 0x000fec000383ffff */
[----:B------:R-:W-:Y:S01]  /*2430*/  UIADD3 UR4, UPT, UPT, UR4, 0x40, URZ ;  /* 0x0000004004047890 */ /* 0x000fe2000fffe0ff */
[----:B------:R-:W-:-:S03]  /*2440*/  SHF.L.U32 R3, R15, 0x1f, RZ ;  /* 0x0000001f0f037819 */ /* 0x000fc600000006ff */
[----:B------:R-:W-:-:S09]  /*2450*/  ULEA UR5, UR6, UR4, 0x3 ;  /* 0x0000000406057291 */ /* 0x000fd2000f8e18ff */
[----:B------:R-:W1:Y:S02]  /*2460*/  SYNCS.PHASECHK.TRANS64.TRYWAIT P0, [UR5], R3 ;  /* 0x00000003ff0075a7 */ /* 0x000e640008001105 */
[----:B-1----:R-:W-:Y:S05]  /*2470*/  @!P0 BRA `(.L_x_36) ;  /* 0x0000005c00ac8947 */ /* 0x002fea0003800000 */
.L_x_140:
[----:B------:R-:W-:-:S04]  /*2480*/  UIADD3 UR6, UPT, UPT, UR6, 0x1, URZ ;  /* 0x0000000106067890 */ /* 0x000fc8000fffe0ff */
[----:B------:R-:W-:-:S04]  /*2490*/  UISETP.NE.AND UP0, UPT, UR6, 0x8, UPT ;  /* 0x000000080600788c */ /* 0x000fc8000bf05270 */
[----:B------:R-:W-:Y:S02]  /*24a0*/  USEL UR7, URZ, 0x1, UP0 ;  /* 0x00000001ff077887 */ /* 0x000fe40008000000 */
[----:B------:R-:W-:-:S04]  /*24b0*/  USEL UR6, UR6, URZ, UP0 ;  /* 0x000000ff06067287 */ /* 0x000fc80008000000 */
[----:B------:R-:W-:Y:S01]  /*24c0*/  ULEA UR5, UR6, UR4, 0x3 ;  /* 0x0000000406057291 */ /* 0x000fe2000f8e18ff */
[----:B------:R-:W-:-:S04]  /*24d0*/  LOP3.LUT R2, R15, UR7, RZ, 0x3c, !PT ;  /* 0x000000070f027c12 */ /* 0x000fc8000f8e3cff */
[----:B-1----:R-:W-:-:S04]  /*24e0*/  SHF.L.U32 R3, R2, 0x1f, RZ ;  /* 0x0000001f02037819 */ /* 0x002fc800000006ff */
[----:B------:R-:W1:Y:S02]  /*24f0*/  SYNCS.PHASECHK.TRANS64.TRYWAIT P0, [UR5], R3 ;  /* 0x00000003ff0075a7 */ /* 0x000e640008001105 */
[----:B-1----:R-:W-:Y:S05]  /*2500*/  @!P0 BRA `(.L_x_37) ;  /* 0x0000005c00a08947 */ /* 0x002fea0003800000 */
.L_x_142:
        /* <DEDUP_REMOVED lines=9> */
.L_x_144:
        /* <DEDUP_REMOVED lines=9> */
.L_x_146:
        /* <DEDUP_REMOVED lines=9> */
.L_x_148:
        /* <DEDUP_REMOVED lines=9> */
.L_x_150:
        /* <DEDUP_REMOVED lines=9> */
.L_x_152:
[----:B------:R-:W-:-:S04]  /*27e0*/  UIADD3 UR6, UPT, UPT, UR6, 0x1, URZ ;  /* 0x0000000106067890 */ /* 0x000fc8000fffe0ff */
[----:B------:R-:W-:-:S04]  /*27f0*/  UISETP.NE.AND UP0, UPT, UR6, 0x8, UPT ;  /* 0x000000080600788c */ /* 0x000fc8000bf05270 */
[----:B------:R-:W-:Y:S02]  /*2800*/  USEL UR5, URZ, 0x1, UP0 ;  /* 0x00000001ff057887 */ /* 0x000fe40008000000 */
[----:B------:R-:W-:-:S04]  /*2810*/  USEL UR6, UR6, URZ, UP0 ;  /* 0x000000ff06067287 */ /* 0x000fc80008000000 */
[----:B------:R-:W-:Y:S01]  /*2820*/  ULEA UR6, UR6, UR4, 0x3 ;  /* 0x0000000406067291 */ /* 0x000fe2000f8e18ff */
[----:B-1----:R-:W-:-:S04]  /*2830*/  LOP3.LUT R3, R2, UR5, RZ, 0x3c, !PT ;  /* 0x0000000502037c12 */ /* 0x002fc8000f8e3cff */
[----:B------:R-:W-:Y:S01]  /*2840*/  SHF.L.U32 R3, R3, 0x1f, RZ ;  /* 0x0000001f03037819 */ /* 0x000fe200000006ff */
[----:B----4-:R-:W-:-:S07]  /*2850*/  IMAD.U32 R0, RZ, RZ, UR6 ;  /* 0x00000006ff007e24 */ /* 0x010fce000f8e00ff */
.L_x_43:
[----:B-1----:R1:W2:Y:S02]  /*2860*/  SYNCS.PHASECHK.TRANS64.TRYWAIT P0, [R0+URZ], R3 ;  /* 0x00000003000075a7 */ /* 0x0022a400080011ff */
[----:B--2---:R-:W-:Y:S05]  /*2870*/  @!P0 NANOSLEEP.SYNCS 0x989680 ;  /* 0x009896800000895d */ /* 0x004fea0003900000 */
[----:B------:R-:W2:Y:S02]  /*2880*/  @!P0 SYNCS.PHASECHK.TRANS64 P0, [R0+URZ], R3 ;  /* 0x00000003000085a7 */ /* 0x000ea400080010ff */
[----:B--2---:R-:W-:Y:S05]  /*2890*/  @P0 EXIT ;  /* 0x000000000000094d */ /* 0x004fea0003800000 */
[----:B------:R-:W-:Y:S05]  /*28a0*/  BRA `(.L_x_43) ;  /* 0xfffffffc00ec7947 */ /* 0x000fea000383ffff */
.L_x_17:
[----:B------:R-:W-:-:S04]  /*28b0*/  UISETP.NE.AND UP1, UPT, UR37, URZ, UPT ;  /* 0x000000ff2500728c */ /* 0x000fc8000bf25270 */
[----:B------:R-:W-:-:S09]  /*28c0*/  UISETP.NE.OR UP1, UPT, UR8, 0x1, UP1 ;  /* 0x000000010800788c */ /* 0x000fd20008f25670 */
[----:B------:R-:W-:Y:S05]  /*28d0*/  BRA.U UP1, `(.L_x_44) ;  /* 0x0000000501487547 */ /* 0x000fea000b800000 */
[----:B------:R-:W-:Y:S01]  /*28e0*/  ISETP.NE.AND P2, PT, R2, RZ, PT ;  /* 0x000000ff0200720c */ /* 0x000fe20003f45270 */
[----:B------:R-:W-:Y:S01]  /*28f0*/  IMAD.MOV.U32 R12, RZ, RZ, 0x1 ;  /* 0x00000001ff0c7424 */ /* 0x000fe200078e00ff */
[----:B------:R-:W-:Y:S02]  /*2900*/  CS2R R10, SRZ ;  /* 0x00000000000a7805 */ /* 0x000fe4000001ff00 */
[----:B------:R-:W-:Y:S01]  /*2910*/  CS2R R8, SRZ ;  /* 0x0000000000087805 */ /* 0x000fe2000001ff00 */
[----:B------:R-:W-:Y:S01]  /*2920*/  UMOV UR4, 0x400 ;  /* 0x0000040000047882 */ /* 0x000fe20000000000 */
[----:B------:R-:W-:Y:S01]  /*2930*/  UMOV UR6, URZ ;  /* 0x000000ff00067c82 */ /* 0x000fe20008000000 */
[----:B------:R-:W-:-:S12]  /*2940*/  ULEA UR37, UR37, UR4, 0x18 ;  /* 0x0000000425257291 */ /* 0x000fd8000f8ec0ff */
.L_x_48:
[----:B------:R-:W-:Y:S02]  /*2950*/  LEA R0, R8, UR37, 0x3 ;  /* 0x0000002508007c11 */ /* 0x000fe4000f8e18ff */
[----:B------:R-:W-:-:S03]  /*2960*/  SHF.L.U32 R5, R9, 0x1f, RZ ;  /* 0x0000001f09057819 */ /* 0x000fc600000006ff */
[----:B------:R-:W-:Y:S01]  /*2970*/  VIADD R4, R0, 0x140 ;  /* 0x0000014000047836 */ /* 0x000fe20000000000 */
[----:B------:R-:W1:Y:S02]  /*2980*/  SYNCS.PHASECHK.TRANS64.TRYWAIT P0, [R0+URZ+0x130], R5 ;  /* 0x00013005000075a7 */ /* 0x000e6400080011ff */
[----:B-1----:R-:W-:Y:S05]  /*2990*/  @!P0 BRA `(.L_x_45) ;  /* 0x0000005c000c8947 */ /* 0x002fea0003800000 */
.L_x_153:
[----:B------:R-:W-:Y:S01]  /*29a0*/  ULEA UR5, UR6, UR37, 0x3 ;  /* 0x0000002506057291 */ /* 0x000fe2000f8e18ff */
[----:B------:R-:W-:Y:S02]  /*29b0*/  PRMT R4, RZ, 0x654, R4 ;  /* 0x00000654ff047816 */ /* 0x000fe40000000004 */
[----:B-1----:R-:W-:Y:S01]  /*29c0*/  SHF.L.U32 R5, R12, 0x1f, RZ ;  /* 0x0000001f0c057819 */ /* 0x002fe200000006ff */
[----:B------:R-:W-:Y:S01]  /*29d0*/  UIADD3 UR4, UPT, UPT, UR5, 0xd0, URZ ;  /* 0x000000d005047890 */ /* 0x000fe2000fffe0ff */
[----:B------:R1:W-:Y:S05]  /*29e0*/  SYNCS.ARRIVE.TRANS64.RED.A1T0 RZ, [R4+URZ], RZ ;  /* 0x000000ff04ff79a7 */ /* 0x0003ea00081004ff */
[----:B------:R-:W-:Y:S01]  /*29f0*/  IMAD.U32 R7, RZ, RZ, UR4 ;  /* 0x00000004ff077e24 */ /* 0x000fe2000f8e00ff */
[----:B------:R-:W2:Y:S04]  /*2a00*/  SYNCS.PHASECHK.TRANS64.TRYWAIT P0, [UR5+0xe0], R5 ;  /* 0x0000e005ff0075a7 */ /* 0x000ea80008001105 */
[----:B------:R-:W-:Y:S01]  /*2a10*/  PRMT R6, R2, 0x654, R7 ;  /* 0x0000065402067816 */ /* 0x000fe20000000007 */
[----:B-1----:R-:W-:Y:S01]  /*2a20*/  @!P2 IMAD.MOV.U32 R4, RZ, RZ, 0x10 ;  /* 0x00000010ff04a424 */ /* 0x002fe200078e00ff */
[----:B--2---:R-:W-:Y:S06]  /*2a30*/  @!P0 BRA `(.L_x_46) ;  /* 0x0000005800f88947 */ /* 0x004fec0003800000 */
.L_x_155:
[----:B------:R-:W-:Y:S01]  /*2a40*/  ULEA UR4, UR6, UR37, 0x4 ;  /* 0x0000002506047291 */ /* 0x000fe2000f8e20ff */
[----:B------:R-:W-:Y:S01]  /*2a50*/  SEL R3, R6, R3, !P2 ;  /* 0x0000000306037207 */ /* 0x000fe20005000000 */
[----:B------:R-:W-:Y:S01]  /*2a60*/  UIADD3 UR5, UPT, UPT, UR5, 0xd0, URZ ;  /* 0x000000d005057890 */ /* 0x000fe2000fffe0ff */
[----:B-1----:R-:W-:Y:S01]  /*2a70*/  LEA R0, R11, UR37, 0x3 ;  /* 0x000000250b007c11 */ /* 0x002fe2000f8e18ff */
[----:B------:R-:W-:Y:S01]  /*2a80*/  UIADD3 UR4, UPT, UPT, UR4, 0x160, URZ ;  /* 0x0000016004047890 */ /* 0x000fe2000fffe0ff */
[----:B------:R-:W-:Y:S01]  /*2a90*/  SHF.L.U32 R5, R10, 0x1f, RZ ;  /* 0x0000001f0a057819 */ /* 0x000fe200000006ff */
[----:B------:R1:W-:Y:S01]  /*2aa0*/  @!P2 SYNCS.ARRIVE.TRANS64.RED RZ, [R3+URZ], R4 ;  /* 0x0000000403ffa9a7 */ /* 0x0003e200080004ff */
[----:B------:R-:W-:Y:S01]  /*2ab0*/  UIADD3 UR6, UPT, UPT, UR6, 0x1, URZ ;  /* 0x0000000106067890 */ /* 0x000fe2000fffe0ff */
[----:B------:R-:W-:-:S03]  /*2ac0*/  VIADD R8, R8, 0x1 ;  /* 0x0000000108087836 */ /* 0x000fc60000000000 */
[----:B------:R-:W-:Y:S02]  /*2ad0*/  UISETP.NE.AND UP0, UPT, UR6, 0x2, UPT ;  /* 0x000000020600788c */ /* 0x000fe4000bf05270 */
[----:B------:R-:W-:Y:S06]  /*2ae0*/  UGETNEXTWORKID.BROADCAST [UR4], [UR5] ;  /* 0x00000000040073ca */ /* 0x000fec0008000100 */
[----:B------:R-:W-:Y:S01]  /*2af0*/  USEL UR4, URZ, 0x1, UP0 ;  /* 0x00000001ff047887 */ /* 0x000fe20008000000 */
[----:B------:R-:W-:Y:S01]  /*2b00*/  ISETP.NE.AND P0, PT, R8, 0x2, PT ;  /* 0x000000020800780c */ /* 0x000fe20003f05270 */
[----:B------:R-:W-:Y:S01]  /*2b10*/  USEL UR6, UR6, URZ, UP0 ;  /* 0x000000ff06067287 */ /* 0x000fe20008000000 */
[----:B------:R-:W2:Y:S03]  /*2b20*/  SYNCS.PHASECHK.TRANS64.TRYWAIT P1, [R0+URZ+0xd0], R5 ;  /* 0x0000d005000075a7 */ /* 0x000ea600080211ff */
[----:B------:R-:W-:Y:S01]  /*2b30*/  LOP3.LUT R12, R12, UR4, RZ, 0x3c, !PT ;  /* 0x000000040c0c7c12 */ /* 0x000fe2000f8e3cff */
[----:B-12---:R-:W-:Y:S07]  /*2b40*/  @!P1 BRA `(.L_x_47) ;  /* 0x0000005800cc9947 */ /* 0x006fee0003800000 */
.L_x_156:
[C---:B------:R-:W-:Y:S01]  /*2b50*/  LEA R4, R11.reuse, UR37, 0x4 ;  /* 0x000000250b047c11 */ /* 0x040fe2000f8e20ff */
[----:B-1----:R-:W-:Y:S01]  /*2b60*/  VIADD R0, R0, 0xe0 ;  /* 0x000000e000007836 */ /* 0x002fe20000000000 */
[----:B------:R-:W-:Y:S01]  /*2b70*/  SEL R8, R8, RZ, P0 ;  /* 0x000000ff08087207 */ /* 0x000fe20000000000 */
[----:B------:R-:W-:-:S03]  /*2b80*/  VIADD R11, R11, 0x1 ;  /* 0x000000010b0b7836 */ /* 0x000fc60000000000 */
[----:B------:R-:W1:Y:S01]  /*2b90*/  LDS.128 R4, [R4+0x160] ;  /* 0x0001600004047984 */ /* 0x000e620000000c00 */
[----:B------:R-:W-:Y:S02]  /*2ba0*/  PRMT R0, RZ, 0x654, R0 ;  /* 0x00000654ff007816 */ /* 0x000fe40000000000 */
[C---:B------:R-:W-:Y:S01]  /*2bb0*/  ISETP.NE.AND P1, PT, R11.reuse, 0x2, PT ;  /* 0x000000020b00780c */ /* 0x040fe20003f25270 */
[----:B------:R-:W-:Y:S01]  /*2bc0*/  @!PT LDS RZ, [RZ] ;  /* 0x00000000fffff984 */ /* 0x000fe20000000800 */
[----:B------:R-:W-:Y:S01]  /*2bd0*/  @!PT LDS RZ, [RZ] ;  /* 0x00000000fffff984 */ /* 0x000fe20000000800 */
[----:B------:R-:W-:Y:S01]  /*2be0*/  @!PT LDS RZ, [RZ] ;  /* 0x00000000fffff984 */ /* 0x000fe20000000800 */
[----:B------:R-:W-:Y:S01]  /*2bf0*/  @!PT LDS RZ, [RZ] ;  /* 0x00000000fffff984 */ /* 0x000fe20000000800 */
[----:B------:R2:W-:Y:S06]  /*2c00*/  MEMBAR.ALL.CTA ;  /* 0x0000000000007992 */ /* 0x0005ec0000008000 */
[----:B--2---:R-:W2:Y:S01]  /*2c10*/  FENCE.VIEW.ASYNC.S ;  /* 0x00000000000073c6 */ /* 0x004ea20000000000 */
[----:B------:R-:W-:Y:S01]  /*2c20*/  SEL R11, R11, RZ, P1 ;  /* 0x000000ff0b0b7207 */ /* 0x000fe20000800000 */
[----:B--2---:R2:W-:Y:S01]  /*2c30*/  SYNCS.ARRIVE.TRANS64.RED.A1T0 RZ, [R0+URZ], RZ ;  /* 0x000000ff00ff79a7 */ /* 0x0045e200081004ff */
[----:B-1----:R-:W-:-:S02]  /*2c40*/  LOP3.LUT P3, RZ, R6, 0x1, RZ, 0xc0, !PT ;  /* 0x0000000106ff7812 */ /* 0x002fc4000786c0ff */
[----:B------:R-:W-:-:S04]  /*2c50*/  SEL R5, RZ, 0x1, P1 ;  /* 0x00000001ff057807 */ /* 0x000fc80000800000 */
[----:B------:R-:W-:Y:S02]  /*2c60*/  LOP3.LUT R10, R10, R5, RZ, 0x3c, !PT ;  /* 0x000000050a0a7212 */ /* 0x000fe400078e3cff */
[----:B--2---:R-:W-:-:S04]  /*2c70*/  SEL R0, RZ, 0x1, P0 ;  /* 0x00000001ff007807 */ /* 0x004fc80000000000 */
[----:B------:R-:W-:Y:S01]  /*2c80*/  LOP3.LUT R9, R9, R0, RZ, 0x3c, !PT ;  /* 0x0000000009097212 */ /* 0x000fe200078e3cff */
[----:B------:R-:W-:Y:S06]  /*2c90*/  @P3 BRA `(.L_x_48) ;  /* 0xfffffffc002c3947 */ /* 0x000fec000383ffff */
[----:B------:R-:W-:Y:S01]  /*2ca0*/  ULEA UR5, UR6, UR37, 0x3 ;  /* 0x0000002506057291 */ /* 0x000fe2000f8e18ff */
[----:B------:R-:W-:-:S08]  /*2cb0*/  SHF.L.U32 R3, R12, 0x1f, RZ ;  /* 0x0000001f0c037819 */ /* 0x000fd000000006ff */
[----:B------:R-:W1:Y:S02]  /*2cc0*/  SYNCS.PHASECHK.TRANS64 P0, [UR5+0xe0], R3 ;  /* 0x0000e003ff0075a7 */ /* 0x000e640008001005 */
[----:B-1----:R-:W-:Y:S05]  /*2cd0*/  @P0 BRA `(.L_x_49) ;  /* 0x0000000000080947 */ /* 0x002fea0003800000 */
[----:B------:R-:W1:Y:S02]  /*2ce0*/  SYNCS.PHASECHK.TRANS64.TRYWAIT P0, [UR5+0xe0], R3 ;  /* 0x0000e003ff0075a7 */ /* 0x000e640008001105 */
[----:B-1----:R-:W-:Y:S05]  /*2cf0*/  @!P0 BRA `(.L_x_50) ;  /* 0x0000005800748947 */ /* 0x002fea0003800000 */
.L_x_49:
[----:B------:R-:W-:-:S04]  /*2d00*/  UIADD3 UR4, UPT, UPT, UR6, 0x1, URZ ;  /* 0x0000000106047890 */ /* 0x000fc8000fffe0ff */
[----:B------:R-:W-:-:S04]  /*2d10*/  UISETP.NE.AND UP0, UPT, UR4, 0x2, UPT ;  /* 0x000000020400788c */ /* 0x000fc8000bf05270 */
[----:B------:R-:W-:Y:S02]  /*2d20*/  USEL UR7, URZ, 0x1, UP0 ;  /* 0x00000001ff077887 */ /* 0x000fe40008000000 */
[----:B------:R-:W-:-:S04]  /*2d30*/  USEL UR4, UR4, URZ, UP0 ;  /* 0x000000ff04047287 */ /* 0x000fc80008000000 */
[----:B------:R-:W-:Y:S01]  /*2d40*/  ULEA UR4, UR4, UR37, 0x3 ;  /* 0x0000002504047291 */ /* 0x000fe2000f8e18ff */
[----:B-1----:R-:W-:-:S04]  /*2d50*/  LOP3.LUT R3, R12, UR7, RZ, 0x3c, !PT ;  /* 0x000000070c037c12 */ /* 0x002fc8000f8e3cff */
[----:B------:R-:W-:-:S04]  /*2d60*/  SHF.L.U32 R0, R3, 0x1f, RZ ;  /* 0x0000001f03007819 */ /* 0x000fc800000006ff */
[----:B------:R-:W1:Y:S02]  /*2d70*/  SYNCS.PHASECHK.TRANS64 P0, [UR4+0xe0], R0 ;  /* 0x0000e000ff0075a7 */ /* 0x000e640008001004 */
[----:B-1----:R-:W-:Y:S05]  /*2d80*/  @P0 EXIT ;  /* 0x000000000000094d */ /* 0x002fea0003800000 */
[----:B------:R-:W-:Y:S02]  /*2d90*/  SHF.L.U32 R3, R3, 0x1f, RZ ;  /* 0x0000001f03037819 */ /* 0x000fe400000006ff */
[----:B------:R-:W-:-:S07]  /*2da0*/  MOV R0, UR4 ;  /* 0x0000000400007c02 */ /* 0x000fce0008000f00 */
.L_x_51:
[----:B-1----:R1:W2:Y:S02]  /*2db0*/  SYNCS.PHASECHK.TRANS64.TRYWAIT P0, [R0+URZ+0xe0], R3 ;  /* 0x0000e003000075a7 */ /* 0x0022a400080011ff */
[----:B--2---:R-:W-:Y:S05]  /*2dc0*/  @!P0 NANOSLEEP.SYNCS 0x989680 ;  /* 0x009896800000895d */ /* 0x004fea0003900000 */
[----:B------:R-:W2:Y:S02]  /*2dd0*/  @!P0 SYNCS.PHASECHK.TRANS64 P0, [R0+URZ+0xe0], R3 ;  /* 0x0000e003000085a7 */ /* 0x000ea400080010ff */
[----:B--2---:R-:W-:Y:S05]  /*2de0*/  @P0 EXIT ;  /* 0x000000000000094d */ /* 0x004fea0003800000 */
[----:B------:R-:W-:Y:S05]  /*2df0*/  BRA `(.L_x_51) ;  /* 0xfffffffc00ec7947 */ /* 0x000fea000383ffff */
.L_x_44:
[----:B------:R-:W-:-:S09]  /*2e00*/  UISETP.NE.AND UP1, UPT, UR8, URZ, UPT ;  /* 0x000000ff0800728c */ /* 0x000fd2000bf25270 */
[----:B------:R-:W-:Y:S05]  /*2e10*/  BRA.U UP1, `(.L_x_52) ;  /* 0x0000000d01c87547 */ /* 0x000fea000b800000 */
[----:B------:R-:W-:Y:S01]  /*2e20*/  UMOV UR4, 0x40 ;  /* 0x0000004000047882 */ /* 0x000fe20000000000 */
[----:B------:R-:W-:Y:S01]  /*2e30*/  NOP ;  /* 0x0000000000007918 */ /* 0x000fe20000000000 */
[----:B------:R-:W-:Y:S01]  /*2e40*/  ULEA UR4, UR37, UR4, 0x18 ;  /* 0x0000000425047291 */ /* 0x000fe2000f8ec0ff */
[----:B------:R-:W-:Y:S02]  /*2e50*/  UMOV UR5, 0x400 ;  /* 0x0000040000057882 */ /* 0x000fe40000000000 */
[----:B------:R-:W-:-:S06]  /*2e60*/  ULEA UR37, UR37, UR5, 0x18 ;  /* 0x0000000525257291 */ /* 0x000fcc000f8ec0ff */
[----:B------:R-:W1:Y:S02]  /*2e70*/  LDS.U8 R0, [UR4+0x1c] ;  /* 0x00001c04ff007984 */ /* 0x000e640008000000 */
[----:B-1----:R-:W-:-:S13]  /*2e80*/  ISETP.NE.AND P0, PT, R0, RZ, PT ;  /* 0x000000ff0000720c */ /* 0x002fda0003f05270 */
[----:B------:R-:W-:Y:S05]  /*2e90*/  @P0 BRA `(.L_x_53) ;  /* 0x0000000000580947 */ /* 0x000fea0003800000 */
[----:B------:R-:W-:-:S13]  /*2ea0*/  ELECT P0, URZ, PT ;  /* 0x0000000000ff782f */ /* 0x000fda0003800000 */
[----:B------:R-:W-:Y:S05]  /*2eb0*/  @!P0 BRA `(.L_x_54) ;  /* 0x0000000000608947 */ /* 0x000fea0003800000 */
[----:B------:R-:W-:Y:S01]  /*2ec0*/  UMOV UR5, 0x10 ;  /* 0x0000001000057882 */ /* 0x000fe20000000000 */
[----:B------:R-:W-:Y:S01]  /*2ed0*/  HFMA2 R0, -RZ, RZ, 0, 5.9604644775390625e-08 ;  /* 0x00000001ff007431 */ /* 0x000fe200000001ff */
[----:B------:R-:W-:-:S03]  /*2ee0*/  MOV R2, 0xffff ;  /* 0x0000ffff00027802 */ /* 0x000fc60000000f00 */
[----:B------:R-:W-:Y:S04]  /*2ef0*/  DEPBAR.LE SB1, 0x36 ;  /* 0x00009d800000791a */ /* 0x000fe80000000000 */
[----:B------:R-:W1:Y:S02]  /*2f00*/  UTCATOMSWS.FIND_AND_SET.ALIGN UP0, UR5, UR5 ;  /* 0x00000005000575e3 */ /* 0x000e640008000800 */
[----:B-1----:R-:W-:Y:S01]  /*2f10*/  MOV R3, UR5 ;  /* 0x0000000500037c02 */ /* 0x002fe20008000f00 */
[----:B------:R-:W-:Y:S06]  /*2f20*/  BRA.U UP0, `(.L_x_55) ;  /* 0x0000000100187547 */ /* 0x000fec000b800000 */
.L_x_56:
[----:B------:R-:W-:Y:S05]  /*2f30*/  NANOSLEEP 0x64 ;  /* 0x000000640000795d */ /* 0x000fea0003800000 */
[----:B------:R-:W-:-:S05]  /*2f40*/  UMOV UR5, 0x10 ;  /* 0x0000001000057882 */ /* 0x000fca0000000000 */
[----:B------:R-:W-:Y:S04]  /*2f50*/  DEPBAR.LE SB1, 0x36 ;  /* 0x00009d800000791a */ /* 0x000fe80000000000 */
[----:B------:R-:W1:Y:S02]  /*2f60*/  UTCATOMSWS.FIND_AND_SET.ALIGN UP0, UR5, UR5 ;  /* 0x00000005000575e3 */ /* 0x000e640008000800 */
[----:B-1----:R-:W-:Y:S01]  /*2f70*/  MOV R3, UR5 ;  /* 0x0000000500037c02 */ /* 0x002fe20008000f00 */
[----:B------:R-:W-:Y:S05]  /*2f80*/  BRA.U !UP0, `(.L_x_56) ;  /* 0xfffffffd08e87547 */ /* 0x000fea000b83ffff */
.L_x_55:
[-C--:B------:R-:W-:Y:S02]  /*2f90*/  SHF.L.U32 R2, R2, R3.reuse, RZ ;  /* 0x0000000302027219 */ /* 0x080fe400000006ff */
[----:B------:R-:W-:Y:S01]  /*2fa0*/  SHF.L.U32 R0, R0, R3, RZ ;  /* 0x0000000300007219 */ /* 0x000fe200000006ff */
[----:B------:R-:W-:Y:S02]  /*2fb0*/  IMAD.SHL.U32 R3, R3, 0x20, RZ ;  /* 0x0000002003037824 */ /* 0x000fe400078e00ff */
[----:B------:R1:W-:Y:S04]  /*2fc0*/  ATOMS.OR RZ, [UR4+0x14], R2 ;  /* 0x00001402ffff798c */ /* 0x0003e8000b000004 */
[----:B------:R1:W-:Y:S04]  /*2fd0*/  ATOMS.OR RZ, [UR4+0x18], R0 ;  /* 0x00001800ffff798c */ /* 0x0003e8000b000004 */
[----:B------:R1:W-:Y:S01]  /*2fe0*/  STS [UR37+0x180], R3 ;  /* 0x00018003ff007988 */ /* 0x0003e20008000825 */
[----:B------:R-:W-:Y:S05]  /*2ff0*/  BRA `(.L_x_54) ;  /* 0x0000000000107947 */ /* 0x000fea0003800000 */
.L_x_53:
[----:B------:R-:W-:Y:S02]  /*3000*/  MOV R0, 0xffffffff ;  /* 0xffffffff00007802 */ /* 0x000fe40000000f00 */
[----:B------:R-:W-:-:S03]  /*3010*/  MOV R2, 0x3040 ;  /* 0x0000304000027802 */ /* 0x000fc60000000f00 */
[----:B------:R1:W-:Y:S04]  /*3020*/  STS [UR37+0x180], R0 ;  /* 0x00018000ff007988 */ /* 0x0003e80008000825 */
[----:B-1-3-5:R-:W-:Y:S05]  /*3030*/  CALL.REL.NOINC `($__internal_1_$__cuda_sm10x_tcgen05_guardrail_trap_phase_invalid_during_alloc) ;  /* 0x0000005c00bc7944 */ /* 0x02afea0003c00000 */
.L_x_54:
[----:B------:R-:W-:Y:S05]  /*3040*/  WARPSYNC.ALL ;  /* 0x0000000000007948 */ /* 0x000fea0003800000 */
[----:B------:R-:W2:Y:S01]  /*3050*/  S2UR UR5, SR_CgaCtaId ;  /* 0x00000000000579c3 */ /* 0x000ea20000008800 */
[----:B------:R-:W-:Y:S01]  /*3060*/  UMOV UR4, 0x400 ;  /* 0x0000040000047882 */ /* 0x000fe20000000000 */
[----:B------:R-:W-:-:S06]  /*3070*/  NOP ;  /* 0x0000000000007918 */ /* 0x000fcc0000000000 */
[----:B------:R-:W-:Y:S06]  /*3080*/  BAR.ARV 0x6, 0xa0 ;  /* 0x0182800000007b1d */ /* 0x000fec0000002000 */
[----:B------:R-:W4:Y:S01]  /*3090*/  LDCU UR7, c[0x0][0x38c] ;  /* 0x00007180ff0777ac */ /* 0x000f220008000800 */
[----:B------:R-:W-:Y:S01]  /*30a0*/  IMAD.MOV.U32 R11, RZ, RZ, 0x1 ;  /* 0x00000001ff0b7424 */ /* 0x000fe200078e00ff */
[----:B------:R-:W-:Y:S01]  /*30b0*/  CS2R R8, SRZ ;  /* 0x0000000000087805 */ /* 0x000fe2000001ff00 */
[----:B------:R-:W-:Y:S01]  /*30c0*/  IMAD.MOV.U32 R10, RZ, RZ, RZ ;  /* 0x000000ffff0a7224 */ /* 0x000fe200078e00ff */
[----:B------:R-:W3:Y:S01]  /*30d0*/  LDCU UR6, c[0x0][0x38c] ;  /* 0x00007180ff0677ac */ /* 0x000ee20008000800 */
[----:B------:R-:W-:Y:S01]  /*30e0*/  UMOV UR14, URZ ;  /* 0x000000ff000e7c82 */ /* 0x000fe20008000000 */
[----:B------:R-:W-:Y:S01]  /*30f0*/  UMOV UR13, URZ ;  /* 0x000000ff000d7c82 */ /* 0x000fe20008000000 */
[----:B--2---:R-:W-:Y:S01]  /*3100*/  ULEA UR5, UR5, UR4, 0x18 ;  /* 0x0000000405057291 */ /* 0x004fe2000f8ec0ff */
[----:B------:R-:W-:Y:S01]  /*3110*/  UMOV UR24, 0x0 ;  /* 0x0000000000187882 */ /* 0x000fe20000000000 */
[----:B------:R-:W-:-:S02]  /*3120*/  UMOV UR25, 0x4218490 ;  /* 0x0421849000197882 */ /* 0x000fc40000000000 */
[----:B------:R-:W-:Y:S02]  /*3130*/  UIADD3 UR10, UPT, UPT, UR5, 0x14400, URZ ;  /* 0x00014400050a7890 */ /* 0x000fe4000fffe0ff */
[----:B------:R-:W-:Y:S02]  /*3140*/  UIADD3 UR15, UPT, UPT, UR5, 0x4400, URZ ;  /* 0x00004400050f7890 */ /* 0x000fe4000fffe0ff */
[----:B----4-:R-:W-:Y:S01]  /*3150*/  UIADD3 UR7, UPT, UPT, UR7, 0x3f, URZ ;  /* 0x0000003f07077890 */ /* 0x010fe2000fffe0ff */
[----:B-1----:R-:W1:Y:S01]  /*3160*/  LDS R0, [UR5+0x180] ;  /* 0x00018005ff007984 */ /* 0x002e620008000800 */
[----:B------:R-:W-:Y:S02]  /*3170*/  USHF.R.U32.HI UR10, URZ, 0x4, UR10 ;  /* 0x00000004ff0a7899 */ /* 0x000fe4000801160a */
[----:B------:R-:W-:Y:S02]  /*3180*/  USHF.R.S32.HI UR4, URZ, 0x1f, UR7 ;  /* 0x0000001fff047899 */ /* 0x000fe40008011407 */
[----:B------:R-:W-:-:S02]  /*3190*/  USHF.R.U32.HI UR15, URZ, 0x4, UR15 ;  /* 0x00000004ff0f7899 */ /* 0x000fc4000801160f */
[----:B------:R-:W-:Y:S02]  /*31a0*/  ULEA.HI UR4, UR4, UR7, URZ, 0x6 ;  /* 0x0000000704047291 */ /* 0x000fe4000f8f30ff */
[----:B------:R-:W-:Y:S02]  /*31b0*/  ULOP3.LUT UR10, UR10, 0x3fff, URZ, 0xc0, !UPT ;  /* 0x00003fff0a0a7892 */ /* 0x000fe4000f8ec0ff */
[----:B------:R-:W-:Y:S01]  /*31c0*/  USHF.R.S32.HI UR4, URZ, 0x6, UR4 ;  /* 0x00000006ff047899 */ /* 0x000fe20008011404 */
[----:B------:R-:W-:Y:S01]  /*31d0*/  UMOV UR22, 0x0 ;  /* 0x0000000000167882 */ /* 0x000fe20000000000 */
[----:B------:R-:W-:Y:S02]  /*31e0*/  UMOV UR23, 0x4218490 ;  /* 0x0421849000177882 */ /* 0x000fe40000000000 */
[----:B------:R-:W-:Y:S02]  /*31f0*/  UISETP.LT.AND UP0, UPT, UR4, 0x1, UPT ;  /* 0x000000010400788c */ /* 0x000fe4000bf01270 */
[----:B------:R-:W-:-:S02]  /*3200*/  ULOP3.LUT UR15, UR15, 0x3fff, URZ, 0xc0, !UPT ;  /* 0x00003fff0f0f7892 */ /* 0x000fc4000f8ec0ff */
[----:B------:R-:W-:Y:S02]  /*3210*/  USEL UR9, UR4, 0x1, !UP0 ;  /* 0x0000000104097887 */ /* 0x000fe4000c000000 */
[----:B------:R-:W-:Y:S02]  /*3220*/  ULOP3.LUT UR10, UR10, 0x2000000, URZ, 0xfc, !UPT ;  /* 0x020000000a0a7892 */ /* 0x000fe4000f8efcff */
[----:B------:R-:W-:Y:S02]  /*3230*/  UIADD3 UR9, UPT, UPT, -UR9, URZ, URZ ;  /* 0x000000ff09097290 */ /* 0x000fe4000fffe1ff */
[----:B---3--:R-:W-:Y:S01]  /*3240*/  UISETP.GE.AND UP3, UPT, UR6, 0x1, UPT ;  /* 0x000000010600788c */ /* 0x008fe2000bf66270 */
[----:B------:R-:W-:Y:S01]  /*3250*/  UMOV UR20, 0x0 ;  /* 0x0000000000147882 */ /* 0x000fe20000000000 */
[----:B------:R-:W-:Y:S01]  /*3260*/  UMOV UR21, 0x4218490 ;  /* 0x0421849000157882 */ /* 0x000fe20000000000 */
[----:B------:R-:W-:Y:S01]  /*3270*/  UMOV UR18, 0x0 ;  /* 0x0000000000127882 */ /* 0x000fe20000000000 */
[----:B------:R-:W-:Y:S01]  /*3280*/  UMOV UR19, 0x4218490 ;  /* 0x0421849000137882 */ /* 0x000fe20000000000 */
[----:B-1----:R-:W-:-:S15]  /*3290*/  R2UR UR16, R0 ;  /* 0x00000000001072ca */ /* 0x002fde00000e0000 */
.L_x_63:
[----:B------:R-:W-:Y:S02]  /*32a0*/  LEA R0, R10, UR5, 0x3 ;  /* 0x000000050a007c11 */ /* 0x000fe4000f8e18ff */
[----:B------:R-:W-:Y:S02]  /*32b0*/  SHF.L.U32 R5, R9, 0x1f, RZ ;  /* 0x0000001f09057819 */ /* 0x000fe400000006ff */
[----:B------:R-:W-:Y:S01]  /*32c0*/  PLOP3.LUT P0, PT, PT, PT, UP3, 0x80, 0x8 ;  /* 0x000000000008781c */ /* 0x000fe20003f0f038 */
[----:B------:R-:W-:Y:S01]  /*32d0*/  VIADD R3, R0, 0xe0 ;  /* 0x000000e000037836 */ /* 0x000fe20000000000 */
[----:B-1----:R-:W1:Y:S02]  /*32e0*/  SYNCS.PHASECHK.TRANS64.TRYWAIT P1, [R0+URZ+0xd0], R5 ;  /* 0x0000d005000075a7 */ /* 0x002e6400080211ff */
[----:B-1-3--:R-:W-:Y:S09]  /*32f0*/  @!P1 BRA `(.L_x_57) ;  /* 0x00000054000c9947 */ /* 0x00aff20003800000 */
.L_x_158:
[----:B------:R-:W-:Y:S01]  /*3300*/  LEA R4, R10, UR5, 0x4 ;  /* 0x000000050a047c11 */ /* 0x000fe2000f8e20ff */
[----:B------:R-:W-:Y:S01]  /*3310*/  @UP3 ULEA UR6, UR13, UR5, 0x3 ;  /* 0x000000050d063291 */ /* 0x000fe2000f8e18ff */
[----:B------:R-:W-:Y:S01]  /*3320*/  PLOP3.LUT P2, PT, PT, PT, PT, 0x80, 0x8 ;  /* 0x000000000008781c */ /* 0x000fe20003f4f070 */
[----:B------:R-:W-:Y:S01]  /*3330*/  ULEA UR7, UR14, UR5, 0x3 ;  /* 0x000000050e077291 */ /* 0x000fe2000f8e18ff */
[----:B------:R-:W-:Y:S02]  /*3340*/  PRMT R3, RZ, 0x654, R3 ;  /* 0x00000654ff037816 */ /* 0x000fe40000000003 */
[----:B-1----:R-:W1:Y:S01]  /*3350*/  LDS.128 R4, [R4+0x160] ;  /* 0x0001600004047984 */ /* 0x002e620000000c00 */
[----:B------:R-:W-:Y:S02]  /*3360*/  @P0 SHF.L.U32 R2, R8, 0x1f, RZ ;  /* 0x0000001f08020819 */ /* 0x000fe400000006ff */
[----:B------:R-:W-:Y:S01]  /*3370*/  SHF.L.U32 R0, R11, 0x1f, RZ ;  /* 0x0000001f0b007819 */ /* 0x000fe200000006ff */
[----:B------:R-:W-:Y:S01]  /*3380*/  @!PT LDS RZ, [RZ] ;  /* 0x00000000fffff984 */ /* 0x000fe20000000800 */
[----:B------:R-:W-:Y:S01]  /*3390*/  @!PT LDS RZ, [RZ] ;  /* 0x00000000fffff984 */ /* 0x000fe20000000800 */
[----:B------:R-:W-:Y:S01]  /*33a0*/  @!PT LDS RZ, [RZ] ;  /* 0x00000000fffff984 */ /* 0x000fe20000000800 */
[----:B------:R-:W-:Y:S01]  /*33b0*/  @!PT LDS RZ, [RZ] ;  /* 0x00000000fffff984 */ /* 0x000fe20000000800 */
[----:B------:R2:W-:Y:S06]  /*33c0*/  MEMBAR.ALL.CTA ;  /* 0x0000000000007992 */ /* 0x0005ec0000008000 */
[----:B--2---:R-:W2:Y:S02]  /*33d0*/  FENCE.VIEW.ASYNC.S ;  /* 0x00000000000073c6 */ /* 0x004ea40000000000 */
[----:B--2---:R2:W-:Y:S01]  /*33e0*/  SYNCS.ARRIVE.TRANS64.RED.A1T0 RZ, [R3+URZ], RZ ;  /* 0x000000ff03ff79a7 */ /* 0x0045e200081004ff */
[----:B------:R2:W3:Y:S01]  /*33f0*/  @P0 SYNCS.PHASECHK.TRANS64.TRYWAIT P2, [UR6], R2 ;  /* 0x00000002ff0005a7 */ /* 0x0004e20008041106 */
[----:B------:R-:W-:Y:S01]  /*3400*/  ULEA.HI UR6, UR14, UR14, URZ, 0x1 ;  /* 0x0000000e0e067291 */ /* 0x000fe2000f8f08ff */
[----:B-1----:R-:W-:-:S03]  /*3410*/  LOP3.LUT P1, RZ, R6, 0x1, RZ, 0xc0, !PT ;  /* 0x0000000106ff7812 */ /* 0x002fc6000782c0ff */
[----:B------:R-:W-:Y:S02]  /*3420*/  USHF.L.U32 UR8, UR6, 0x6, URZ ;  /* 0x0000000606087899 */ /* 0x000fe400080006ff */
[----:B------:R-:W-:Y:S02]  /*3430*/  ULOP3.LUT UR6, UR6, 0xffe, URZ, 0xc0, !UPT ;  /* 0x00000ffe06067892 */ /* 0x000fe4000f8ec0ff */
[----:B------:R-:W-:Y:S02]  /*3440*/  ULOP3.LUT UR8, UR8, 0xffffff80, URZ, 0xc0, !UPT ;  /* 0xffffff8008087892 */ /* 0x000fe4000f8ec0ff */
[----:B------:R-:W-:Y:S02]  /*3450*/  UIADD3 UR6, UPT, UPT, -UR6, UR14, URZ ;  /* 0x0000000e06067290 */ /* 0x000fe4000fffe1ff */
[----:B------:R-:W-:Y:S01]  /*3460*/  UIADD3 UR8, UPT, UPT, UR16, UR8, URZ ;  /* 0x0000000810087290 */ /* 0x000fe2000fffe0ff */
[----:B------:R-:W1:Y:S03]  /*3470*/  SYNCS.PHASECHK.TRANS64.TRYWAIT P0, [UR7+0x110], R0 ;  /* 0x00011000ff0075a7 */ /* 0x000e660008001107 */
[----:B------:R-:W-:Y:S01]  /*3480*/  ULEA UR8, UR6, UR8, 0x14 ;  /* 0x0000000806087291 */ /* 0x000fe2000f8ea0ff */
[----:B-123--:R-:W-:Y:S11]  /*3490*/  @!P0 BRA `(.L_x_58) ;  /* 0x0000005000b88947 */ /* 0x00eff60003800000 */
.L_x_160:
[----:B------:R-:W-:Y:S01]  /*34a0*/  IADD3 R10, PT, PT, R10, 0x1, RZ ;  /* 0x000000010a0a7810 */ /* 0x000fe20007ffe0ff */
[----:B------:R-:W-:Y:S06]  /*34b0*/  BRA.U !UP3, `(.L_x_59) ;  /* 0x000000010bc07547 */ /* 0x000fec000b800000 */
[----:B------:R-:W-:Y:S01]  /*34c0*/  UPLOP3.LUT UP4, UPT, UPT, UPT, UPT, 0x40, 0x4 ;  /* 0x000000000004789c */ /* 0x000fe20003f8e870 */
[----:B------:R-:W-:Y:S01]  /*34d0*/  UMOV UR12, UR9 ;  /* 0x00000009000c7c82 */ /* 0x000fe20008000000 */
[----:B------:R-:W-:Y:S01]  /*34e0*/  UMOV UR11, UR4 ;  /* 0x00000004000b7c82 */ /* 0x000fe20008000000 */
[----:B------:R-:W-:-:S08]  /*34f0*/  UMOV UR17, UR13 ;  /* 0x0000000d00117c82 */ /* 0x000fd00008000000 */
.L_x_62:
[----:B------:R-:W-:Y:S02]  /*3500*/  UIADD3 UR12, UPT, UPT, UR12, 0x1, URZ ;  /* 0x000000010c0c7890 */ /* 0x000fe4000fffe0ff */
[----:B--2---:R-:W-:Y:S02]  /*3510*/  ULEA UR6, UR17, UR5, 0x3 ;  /* 0x0000000511067291 */ /* 0x004fe4000f8e18ff */
[----:B------:R-:W-:Y:S01]  /*3520*/  UISETP.NE.AND UP0, UPT, UR12, URZ, UPT ;  /* 0x000000ff0c00728c */ /* 0x000fe2000bf05270 */
[----:B---3--:R-:W-:Y:S10]  /*3530*/  @P2 BRA `(.L_x_60) ;  /* 0x00000000000c2947 */ /* 0x008ff40003800000 */
[----:B-1----:R-:W-:Y:S04]  /*3540*/  SHF.L.U32 R3, R8, 0x1f, RZ ;  /* 0x0000001f08037819 */ /* 0x002fe800000006ff */
[----:B------:R-:W1:Y:S02]  /*3550*/  SYNCS.PHASECHK.TRANS64.TRYWAIT P0, [UR6], R3 ;  /* 0x00000003ff0075a7 */ /* 0x000e640008001106 */
[----:B-1----:R-:W-:Y:S05]  /*3560*/  @!P0 BRA `(.L_x_61) ;  /* 0x00000050009c8947 */ /* 0x002fea0003800000 */
.L_x_60:
[----:B------:R-:W-:Y:S01]  /*3570*/  UISETP.NE.AND UP1, UPT, UR11, 0x1, UPT ;  /* 0x000000010b00788c */ /* 0x000fe2000bf25270 */
[----:B------:R-:W-:Y:S01]  /*3580*/  PLOP3.LUT P2, PT, PT, PT, PT, 0x80, 0x8 ;  /* 0x000000000008781c */ /* 0x000fe20003f4f070 */
[----:B------:R-:W-:Y:S02]  /*3590*/  UIADD3 UR13, UPT, UPT, UR17, 0x1, URZ ;  /* 0x00000001110d7890 */ /* 0x000fe4000fffe0ff */
[----:B------:R-:W-:Y:S02]  /*35a0*/  ULEA UR28, UR17, UR15, 0x9 ;  /* 0x0000000f111c7291 */ /* 0x000fe4000f8e48ff */
[----:B------:R-:W-:Y:S01]  /*35b0*/  UISETP.NE.AND UP2, UPT, UR13, 0x8, UPT ;  /* 0x000000080d00788c */ /* 0x000fe2000bf45270 */
[----:B------:R-:W-:Y:S01]  /*35c0*/  PLOP3.LUT P0, PT, PT, PT, UP1, 0x80, 0x8 ;  /* 0x000000000008781c */ /* 0x000fe20003f0f018 */
[----:B------:R-:W-:Y:S02]  /*35d0*/  UIADD3 UR40, UPT, UPT, UR28, 0x80, URZ ;  /* 0x000000801c287890 */ /* 0x000fe4000fffe0ff */
[----:B------:R-:W-:Y:S02]  /*35e0*/  USEL UR27, URZ, 0x1, UP2 ;  /* 0x00000001ff1b7887 */ /* 0x000fe40009000000 */
[----:B------:R-:W-:Y:S02]  /*35f0*/  USEL UR13, UR13, URZ, UP2 ;  /* 0x000000ff0d0d7287 */ /* 0x000fe40009000000 */
[----:B------:R-:W-:Y:S02]  /*3600*/  UIADD3 UR36, UPT, UPT, UR28, 0x100, URZ ;  /* 0x000001001c247890 */ /* 0x000fe4000fffe0ff */
[----:B------:R-:W-:Y:S01]  /*3610*/  @UP1 ULEA UR26, UR13, UR5, 0x3 ;  /* 0x000000050d1a1291 */ /* 0x000fe2000f8e18ff */
[----:B------:R-:W-:Y:S01]  /*3620*/  LOP3.LUT R8, R8, UR27, RZ, 0x3c, !PT ;  /* 0x0000001b08087c12 */ /* 0x000fe2000f8e3cff */
[----:B------:R-:W-:Y:S02]  /*3630*/  UIADD3 UR32, UPT, UPT, UR28, 0x180, URZ ;  /* 0x000001801c207890 */ /* 0x000fe4000fffe0ff */
[----:B------:R-:W-:Y:S01]  /*3640*/  UIADD3 UR6, UPT, UPT, UR6, 0x40, URZ ;  /* 0x0000004006067890 */ /* 0x000fe2000fffe0ff */
[----:B-1----:R-:W-:Y:S01]  /*3650*/  @P0 SHF.L.U32 R0, R8, 0x1f, RZ ;  /* 0x0000001f08000819 */ /* 0x002fe200000006ff */
[----:B------:R-:W-:Y:S01]  /*3660*/  UIADD3 UR11, UPT, UPT, UR11, -0x1, URZ ;  /* 0xffffffff0b0b7890 */ /* 0x000fe2000fffe0ff */
[----:B------:R-:W-:Y:S02]  /*3670*/  UMOV UR29, 0x40004040 ;  /* 0x40004040001d7882 */ /* 0x000fe40000000000 */
[----:B------:R2:W3:Y:S01]  /*3680*/  @P0 SYNCS.PHASECHK.TRANS64.TRYWAIT P2, [UR26], R0 ;  /* 0x00000000ff0005a7 */ /* 0x0004e2000804111a */
[----:B------:R-:W-:Y:S01]  /*3690*/  ULEA UR26, UR17, UR10, 0xa ;  /* 0x0000000a111a7291 */ /* 0x000fe2000f8e50ff */
[----:B------:R-:W-:Y:S01]  /*36a0*/  UMOV UR27, 0x40004040 ;  /* 0x40004040001b7882 */ /* 0x000fe20000000000 */
[----:B------:R-:W-:Y:S02]  /*36b0*/  UMOV UR41, 0x40004040 ;  /* 0x4000404000297882 */ /* 0x000fe40000000000 */
[----:B------:R-:W-:Y:S02]  /*36c0*/  UIADD3 UR38, UPT, UPT, UR26, 0x80, URZ ;  /* 0x000000801a267890 */ /* 0x000fe4000fffe0ff */
[----:B------:R-:W-:Y:S02]  /*36d0*/  UIADD3 UR34, UPT, UPT, UR26, 0x100, URZ ;  /* 0x000001001a227890 */ /* 0x000fe4000fffe0ff */
[----:B------:R-:W-:Y:S01]  /*36e0*/  UIADD3 UR30, UPT, UPT, UR26, 0x180, URZ ;  /* 0x000001801a1e7890 */ /* 0x000fe2000fffe0ff */
[----:B------:R2:W-:Y:S01]  /*36f0*/  UTCHMMA gdesc[UR28], gdesc[UR26], tmem[UR8], tmem[UR24], idesc[UR25], UP4 ;  /* 0x00ff181a1c0075ea */ /* 0x0005e2000a000008 */
[----:B------:R-:W-:Y:S01]  /*3700*/  UPLOP3.LUT UP4, UPT, UPT, UPT, UPT, 0x80, 0x8 ;  /* 0x000000000008789c */ /* 0x000fe20003f8f070 */
[----:B------:R-:W-:Y:S01]  /*3710*/  UMOV UR39, 0x40004040 ;  /* 0x4000404000277882 */ /* 0x000fe20000000000 */
[----:B------:R-:W-:Y:S01]  /*3720*/  UMOV UR37, 0x40004040 ;  /* 0x4000404000257882 */ /* 0x000fe20000000000 */
[----:B------:R2:W-:Y:S01]  /*3730*/  UTCHMMA gdesc[UR40], gdesc[UR38], tmem[UR8], tmem[UR22], idesc[UR23], UPT ;  /* 0x00ff1626280075ea */ /* 0x0005e2000b800008 */
[----:B------:R-:W-:Y:S01]  /*3740*/  UMOV UR35, 0x40004040 ;  /* 0x4000404000237882 */ /* 0x000fe20000000000 */
[----:B------:R-:W-:Y:S01]  /*3750*/  UMOV UR33, 0x40004040 ;  /* 0x4000404000217882 */ /* 0x000fe20000000000 */
[----:B------:R-:W-:Y:S01]  /*3760*/  UMOV UR31, 0x40004040 ;  /* 0x40004040001f7882 */ /* 0x000fe20000000000 */
[----:B------:R2:W-:Y:S01]  /*3770*/  UTCHMMA gdesc[UR36], gdesc[UR34], tmem[UR8], tmem[UR20], idesc[UR21], UPT ;  /* 0x00ff1422240075ea */ /* 0x0005e2000b800008 */
[----:B------:R2:W-:Y:S01]  /*3780*/  UTCHMMA gdesc[UR32], gdesc[UR30], tmem[UR8], tmem[UR18], idesc[UR19], UPT ;  /* 0x00ff121e200075ea */ /* 0x0005e2000b800008 */
[----:B------:R2:W-:Y:S01]  /*3790*/  UTCBAR [UR6], URZ ;  /* 0x000000ff060073e9 */ /* 0x0005e200080000ff */
[----:B------:R-:W-:Y:S01]  /*37a0*/  UMOV UR17, UR13 ;  /* 0x0000000d00117c82 */ /* 0x000fe20008000000 */
[----:B------:R-:W-:Y:S05]  /*37b0*/  BRA.U UP0, `(.L_x_62) ;  /* 0xfffffffd00507547 */ /* 0x000fea000b83ffff */
.L_x_59:
[----:B------:R-:W-:Y:S01]  /*37c0*/  UIADD3 UR14, UPT, UPT, UR14, 0x1, URZ ;  /* 0x000000010e0e7890 */ /* 0x000fe2000fffe0ff */
[C---:B------:R-:W-:Y:S01]  /*37d0*/  ISETP.NE.AND P0, PT, R10.reuse, 0x2, PT ;  /* 0x000000020a00780c */ /* 0x040fe20003f05270 */
[----:B------:R-:W-:Y:S02]  /*37e0*/  UIADD3 UR7, UPT, UPT, UR7, 0xf0, URZ ;  /* 0x000000f007077890 */ /* 0x000fe4000fffe0ff */
[----:B------:R-:W-:Y:S01]  /*37f0*/  UISETP.NE.AND UP0, UPT, UR14, 0x4, UPT ;  /* 0x000000040e00788c */ /* 0x000fe2000bf05270 */
[----:B-12---:R-:W-:Y:S02]  /*3800*/  SEL R0, RZ, 0x1, P0 ;  /* 0x00000001ff007807 */ /* 0x006fe40000000000 */
[----:B------:R-:W-:Y:S01]  /*3810*/  SEL R10, R10, RZ, P0 ;  /* 0x000000ff0a0a7207 */ /* 0x000fe20000000000 */
[----:B------:R-:W-:Y:S01]  /*3820*/  USEL UR6, URZ, 0x1, UP0 ;  /* 0x00000001ff067887 */ /* 0x000fe20008000000 */
[----:B------:R-:W-:Y:S01]  /*3830*/  LOP3.LUT R9, R9, R0, RZ, 0x3c, !PT ;  /* 0x0000000009097212 */ /* 0x000fe200078e3cff */
[----:B------:R-:W-:Y:S01]  /*3840*/  USEL UR14, UR14, URZ, UP0 ;  /* 0x000000ff0e0e7287 */ /* 0x000fe20008000000 */
[----:B------:R1:W-:Y:S03]  /*3850*/  UTCBAR [UR7], URZ ;  /* 0x000000ff070073e9 */ /* 0x0003e600080000ff */
[----:B------:R-:W-:Y:S01]  /*3860*/  LOP3.LUT R11, R11, UR6, RZ, 0x3c, !PT ;  /* 0x000000060b0b7c12 */ /* 0x000fe2000f8e3cff */
[----:B------:R-:W-:Y:S07]  /*3870*/  @P1 BRA `(.L_x_63) ;  /* 0xfffffff800881947 */ /* 0x000fee000383ffff */
[----:B------:R-:W2:Y:S01]  /*3880*/  S2UR UR4, SR_CgaCtaId ;  /* 0x00000000000479c3 */ /* 0x000ea20000008800 */
[----:B------:R-:W-:Y:S01]  /*3890*/  ELECT P0, URZ, PT ;  /* 0x0000000000ff782f */ /* 0x000fe20003800000 */
[----:B------:R-:W-:Y:S01]  /*38a0*/  IMAD.MOV.U32 R0, RZ, RZ, 0x1 ;  /* 0x00000001ff007424 */ /* 0x000fe200078e00ff */
[----:B------:R-:W-:Y:S01]  /*38b0*/  UIADD3 UR5, UPT, UPT, UR5, 0x110, URZ ;  /* 0x0000011005057890 */ /* 0x000fe2000fffe0ff */
[----:B------:R-:W-:Y:S01]  /*38c0*/  SHF.L.U32 R3, R11, 0x1f, RZ ;  /* 0x0000001f0b037819 */ /* 0x000fe200000006ff */
[----:B------:R-:W-:-:S03]  /*38d0*/  UMOV UR6, 0x40 ;  /* 0x0000004000067882 */ /* 0x000fc60000000000 */
[----:B------:R-:W-:Y:S01]  /*38e0*/  UVIRTCOUNT.DEALLOC.SMPOOL 0x80 ;  /* 0x000000800000784c */ /* 0x000fe20000000000 */
[----:B--2---:R-:W-:Y:S02]  /*38f0*/  ULEA UR4, UR4, UR6, 0x18 ;  /* 0x0000000604047291 */ /* 0x004fe4000f8ec0ff */
[----:B------:R-:W-:-:S07]  /*3900*/  ULEA UR6, UR14, UR5, 0x3 ;  /* 0x000000050e067291 */ /* 0x000fce000f8e18ff */
[----:B------:R2:W-:Y:S02]  /*3910*/  @P0 STS.U8 [UR4+0x1c], R0 ;  /* 0x00001c00ff000988 */ /* 0x0005e40008000004 */
[----:B------:R-:W4:Y:S02]  /*3920*/  SYNCS.PHASECHK.TRANS64.TRYWAIT P0, [UR6], R3 ;  /* 0x00000003ff0075a7 */ /* 0x000f240008001106 */
[----:B--2-4-:R-:W-:Y:S05]  /*3930*/  @!P0 BRA `(.L_x_64) ;  /* 0x0000004c00c08947 */ /* 0x014fea0003800000 */
.L_x_163:
[----:B-1----:R-:W-:-:S04]  /*3940*/  UIADD3 UR7, UPT, UPT, UR14, 0x1, URZ ;  /* 0x000000010e077890 */ /* 0x002fc8000fffe0ff */
[----:B------:R-:W-:-:S04]  /*3950*/  UISETP.NE.AND UP0, UPT, UR7, 0x4, UPT ;  /* 0x000000040700788c */ /* 0x000fc8000bf05270 */
[----:B------:R-:W-:Y:S02]  /*3960*/  USEL UR8, URZ, 0x1, UP0 ;  /* 0x00000001ff087887 */ /* 0x000fe40008000000 */
[----:B------:R-:W-:-:S04]  /*3970*/  USEL UR7, UR7, URZ, UP0 ;  /* 0x000000ff07077287 */ /* 0x000fc80008000000 */
[----:B------:R-:W-:Y:S01]  /*3980*/  ULEA UR6, UR7, UR5, 0x3 ;  /* 0x0000000507067291 */ /* 0x000fe2000f8e18ff */
[----:B------:R-:W-:-:S04]  /*3990*/  LOP3.LUT R2, R11, UR8, RZ, 0x3c, !PT ;  /* 0x000000080b027c12 */ /* 0x000fc8000f8e3cff */
[----:B--2---:R-:W-:-:S04]  /*39a0*/  SHF.L.U32 R3, R2, 0x1f, RZ ;  /* 0x0000001f02037819 */ /* 0x004fc800000006ff */
[----:B------:R-:W1:Y:S02]  /*39b0*/  SYNCS.PHASECHK.TRANS64.TRYWAIT P0, [UR6], R3 ;  /* 0x00000003ff0075a7 */ /* 0x000e640008001106 */
[----:B-1----:R-:W-:Y:S05]  /*39c0*/  @!P0 BRA `(.L_x_65) ;  /* 0x0000004c00b48947 */ /* 0x002fea0003800000 */
.L_x_165:
        /* <DEDUP_REMOVED lines=9> */
.L_x_167:
[----:B------:R-:W-:-:S04]  /*3a60*/  UIADD3 UR7, UPT, UPT, UR7, 0x1, URZ ;  /* 0x0000000107077890 */ /* 0x000fc8000fffe0ff */
[----:B------:R-:W-:-:S04]  /*3a70*/  UISETP.NE.AND UP0, UPT, UR7, 0x4, UPT ;  /* 0x000000040700788c */ /* 0x000fc8000bf05270 */
[----:B------:R-:W-:Y:S02]  /*3a80*/  USEL UR6, URZ, 0x1, UP0 ;  /* 0x00000001ff067887 */ /* 0x000fe40008000000 */
[----:B------:R-:W-:-:S04]  /*3a90*/  USEL UR7, UR7, URZ, UP0 ;  /* 0x000000ff07077287 */ /* 0x000fc80008000000 */
[----:B------:R-:W-:Y:S01]  /*3aa0*/  ULEA UR7, UR7, UR5, 0x3 ;  /* 0x0000000507077291 */ /* 0x000fe2000f8e18ff */
[----:B-1----:R-:W-:-:S04]  /*3ab0*/  LOP3.LUT R3, R2, UR6, RZ, 0x3c, !PT ;  /* 0x0000000602037c12 */ /* 0x002fc8000f8e3cff */
[----:B------:R-:W-:-:S04]  /*3ac0*/  SHF.L.U32 R3, R3, 0x1f, RZ ;  /* 0x0000001f03037819 */ /* 0x000fc800000006ff */
[----:B------:R-:W1:Y:S02]  /*3ad0*/  SYNCS.PHASECHK.TRANS64.TRYWAIT P0, [UR7], R3 ;  /* 0x00000003ff0075a7 */ /* 0x000e640008001107 */
[----:B-1----:R-:W-:Y:S05]  /*3ae0*/  @!P0 BRA `(.L_x_67) ;  /* 0x0000004c009c8947 */ /* 0x002fea0003800000 */
.L_x_169:
[----:B------:R-:W-:Y:S01]  /*3af0*/  NOP ;  /* 0x0000000000007918 */ /* 0x000fe20000000000 */
[----:B-1----:R-:W1:Y:S01]  /*3b00*/  LDS R0, [UR4+0x14] ;  /* 0x00001404ff007984 */ /* 0x002e620008000800 */
[----:B------:R-:W-:Y:S01]  /*3b10*/  ULOP3.LUT UR6, UR16, 0xffff, URZ, 0xc0, !UPT ;  /* 0x0000ffff10067892 */ /* 0x000fe2000f8ec0ff */
[----:B------:R-:W-:Y:S01]  /*3b20*/  UMOV UR8, 0xffff ;  /* 0x0000ffff00087882 */ /* 0x000fe20000000000 */
[----:B------:R-:W-:Y:S02]  /*3b30*/  UMOV UR5, 0x1 ;  /* 0x0000000100057882 */ /* 0x000fe40000000000 */
[----:B------:R-:W-:-:S04]  /*3b40*/  USHF.R.U32.HI UR6, URZ, 0x5, UR6 ;  /* 0x00000005ff067899 */ /* 0x000fc80008011606 */
[----:B------:R-:W-:Y:S02]  /*3b50*/  USHF.L.U32 UR8, UR8, UR6, URZ ;  /* 0x0000000608087299 */ /* 0x000fe400080006ff */
[----:B------:R-:W-:-:S04]  /*3b60*/  USHF.L.U32 UR5, UR5, UR6, URZ ;  /* 0x0000000605057299 */ /* 0x000fc800080006ff */
[----:B-1----:R-:W-:-:S04]  /*3b70*/  LOP3.LUT R0, R0, UR8, RZ, 0xc0, !PT ;  /* 0x0000000800007c12 */ /* 0x002fc8000f8ec0ff */
[----:B------:R-:W-:-:S13]  /*3b80*/  ISETP.NE.AND P0, PT, R0, UR8, PT ;  /* 0x0000000800007c0c */ /* 0x000fda000bf05270 */
[----:B------:R-:W-:Y:S05]  /*3b90*/  @P0 BRA `(.L_x_68) ;  /* 0x0000000000580947 */ /* 0x000fea0003800000 */
[----:B------:R-:W1:Y:S02]  /*3ba0*/  LDS R0, [UR4+0x18] ;  /* 0x00001804ff007984 */ /* 0x000e640008000800 */
[----:B-1----:R-:W-:-:S04]  /*3bb0*/  LOP3.LUT R0, R0, UR5, RZ, 0xc0, !PT ;  /* 0x0000000500007c12 */ /* 0x002fc8000f8ec0ff */
[----:B------:R-:W-:-:S13]  /*3bc0*/  ISETP.NE.AND P0, PT, R0, UR5, PT ;  /* 0x0000000500007c0c */ /* 0x000fda000bf05270 */
[----:B------:R-:W-:Y:S05]  /*3bd0*/  @P0 BRA `(.L_x_69) ;  /* 0x00000000003c0947 */ /* 0x000fea0003800000 */
[----:B------:R-:W1:Y:S01]  /*3be0*/  S2R R2, SR_LANEID ;  /* 0x0000000000027919 */ /* 0x000e620000000000 */
[----:B------:R-:W-:Y:S01]  /*3bf0*/  ULOP3.LUT UR8, URZ, UR8, URZ, 0x33, !UPT ;  /* 0x00000008ff087292 */ /* 0x000fe2000f8e33ff */
[----:B------:R-:W-:Y:S01]  /*3c00*/  LOP3.LUT R4, RZ, UR5, RZ, 0x33, !PT ;  /* 0x00000005ff047c12 */ /* 0x000fe2000f8e33ff */
[----:B------:R-:W-:Y:S02]  /*3c10*/  VOTEU.ANY UR7, UPT, PT ;  /* 0x0000000000077886 */ /* 0x000fe400038e0100 */
[----:B------:R-:W-:Y:S01]  /*3c20*/  UFLO.U32 UR7, UR7 ;  /* 0x00000007000772bd */ /* 0x000fe200080e0000 */
[----:B------:R-:W2:Y:S01]  /*3c30*/  REDUX UR5, R4 ;  /* 0x00000000040573c4 */ /* 0x000ea20000000000 */
[----:B------:R-:W-:-:S06]  /*3c40*/  IMAD.U32 R0, RZ, RZ, UR8 ;  /* 0x00000008ff007e24 */ /* 0x000fcc000f8e00ff */
[----:B------:R4:W-:Y:S01]  /*3c50*/  UTCATOMSWS.AND URZ, UR8 ;  /* 0x0000000800ff79e3 */ /* 0x0009e20008000000 */
[----:B------:R-:W3:Y:S01]  /*3c60*/  REDUX UR6, R0 ;  /* 0x00000000000673c4 */ /* 0x000ee20000000000 */
[----:B-1----:R-:W-:Y:S01]  /*3c70*/  ISETP.EQ.U32.AND P0, PT, R2, UR7, PT ;  /* 0x0000000702007c0c */ /* 0x002fe2000bf02070 */
[----:B--2---:R-:W-:Y:S01]  /*3c80*/  IMAD.U32 R2, RZ, RZ, UR5 ;  /* 0x00000005ff027e24 */ /* 0x004fe2000f8e00ff */
[----:B---3--:R-:W-:-:S11]  /*3c90*/  MOV R3, UR6 ;  /* 0x0000000600037c02 */ /* 0x008fd60008000f00 */
[----:B------:R4:W-:Y:S04]  /*3ca0*/  @P0 ATOMS.AND RZ, [UR4+0x14], R3 ;  /* 0x00001403ffff098c */ /* 0x0009e8000a800004 */
[----:B------:R4:W-:Y:S01]  /*3cb0*/  @P0 ATOMS.AND RZ, [UR4+0x18], R2 ;  /* 0x00001802ffff098c */ /* 0x0009e2000a800004 */
[----:B------:R-:W-:Y:S05]  /*3cc0*/  BRA `(.L_x_70) ;  /* 0x0000000000147947 */ /* 0x000fea0003800000 */
.L_x_69:
[----:B------:R-:W-:Y:S02]  /*3cd0*/  MOV R2, 0x3cf0 ;  /* 0x00003cf000027802 */ /* 0x000fe40000000f00 */
[----:B---3-5:R-:W-:Y:S05]  /*3ce0*/  CALL.REL.NOINC `($__internal_0_$__cuda_sm10x_tcgen05_guardrail_trap_col_being_dealloced_not_returned_by_alloc) ;  /* 0x0000005000847944 */ /* 0x028fea0003c00000 */
[----:B------:R-:W-:Y:S05]  /*3cf0*/  BRA `(.L_x_70) ;  /* 0x0000000000087947 */ /* 0x000fea0003800000 */
.L_x_68:
[----:B------:R-:W-:Y:S02]  /*3d00*/  MOV R2, 0x3d20 ;  /* 0x00003d2000027802 */ /* 0x000fe40000000f00 */
[----:B---3-5:R-:W-:Y:S05]  /*3d10*/  CALL.REL.NOINC `($__internal_2_$__cuda_sm10x_tcgen05_guardrail_trap_unallocated_columns_being_dealloced) ;  /* 0x0000005000907944 */ /* 0x028fea0003c00000 */
.L_x_70:
[----:B------:R-:W-:Y:S01]  /*3d20*/  NOP ;  /* 0x0000000000007918 */ /* 0x000fe20000000000 */
[----:B----4-:R-:W-:Y:S05]  /*3d30*/  EXIT ;  /* 0x000000000000794d */ /* 0x010fea0003800000 */
.L_x_52:
[----:B------:R-:W-:-:S09]  /*3d40*/  UISETP.NE.OR UP2, UPT, UR8, 0x3, !UP2 ;  /* 0x000000030800788c */ /* 0x000fd2000d745670 */
[----:B------:R-:W-:Y:S05]  /*3d50*/  BRA.U UP2, `(.L_x_71) ;  /* 0x0000001102147547 */ /* 0x000fea000b800000 */
[----:B------:R-:W1:Y:S01]  /*3d60*/  LDC R0, c[0x0][0xb30] ;  /* 0x0002cc00ff007b82 */ /* 0x000e620000000800 */
[----:B------:R-:W2:Y:S01]  /*3d70*/  LDCU.64 UR8, c[0x0][0x888] ;  /* 0x00011100ff0877ac */ /* 0x000ea20008000a00 */
[----:B------:R-:W-:Y:S02]  /*3d80*/  HFMA2 R25, -RZ, RZ, 0, 0 ;  /* 0x00000000ff197431 */ /* 0x000fe400000001ff */
[----:B------:R-:W-:Y:S01]  /*3d90*/  IMAD.MOV.U32 R32, RZ, RZ, 0x1 ;  /* 0x00000001ff207424 */ /* 0x000fe200078e00ff */
[----:B------:R-:W-:Y:S01]  /*3da0*/  MOV R23, 0x1000 ;  /* 0x0000100000177802 */ /* 0x000fe20000000f00 */
[----:B------:R-:W4:Y:S01]  /*3db0*/  LDCU.64 UR4, c[0x0][0x890] ;  /* 0x00011200ff0477ac */ /* 0x000f220008000a00 */
[----:B------:R-:W-:Y:S01]  /*3dc0*/  IMAD.MOV.U32 R27, RZ, RZ, RZ ;  /* 0x000000ffff1b7224 */ /* 0x000fe200078e00ff */
[----:B------:R-:W3:Y:S01]  /*3dd0*/  LDC R19, c[0x0][0x370] ;  /* 0x0000dc00ff137b82 */ /* 0x000ee20000000800 */
[----:B------:R-:W-:Y:S01]  /*3de0*/  UMOV UR7, 0x400 ;  /* 0x0000040000077882 */ /* 0x000fe20000000000 */
[----:B------:R-:W-:-:S02]  /*3df0*/  UPLOP3.LUT UP1, UPT, UPT, UPT, UPT, 0x40, 0x4 ;  /* 0x000000000004789c */ /* 0x000fc40003f2e870 */
[----:B------:R-:W-:-:S04]  /*3e00*/  ULEA UR7, UR37, UR7, 0x18 ;  /* 0x0000000725077291 */ /* 0x000fc8000f8ec0ff */
[----:B------:R-:W3:Y:S01]  /*3e10*/  LDC R2, c[0x0][0xb0c] ;  /* 0x0002c300ff027b82 */ /* 0x000ee20000000800 */
[----:B------:R-:W-:Y:S02]  /*3e20*/  UIADD3 UR13, UPT, UPT, UR7, 0x98, URZ ;  /* 0x00000098070d7890 */ /* 0x000fe4000fffe0ff */
[----:B--2---:R-:W-:Y:S02]  /*3e30*/  UISETP.NE.U32.AND UP2, UPT, UR8, URZ, UPT ;  /* 0x000000ff0800728c */ /* 0x004fe4000bf45070 */
[----:B------:R-:W-:Y:S02]  /*3e40*/  UIADD3 UR33, UPT, UPT, UR7, 0x80, URZ ;  /* 0x0000008007217890 */ /* 0x000fe4000fffe0ff */
[----:B----4-:R-:W-:Y:S01]  /*3e50*/  UISETP.NE.U32.AND UP3, UPT, UR4, URZ, UPT ;  /* 0x000000ff0400728c */ /* 0x010fe2000bf65070 */
[----:B------:R-:W2:Y:S01]  /*3e60*/  LDC R18, c[0x0][0xb20] ;  /* 0x0002c800ff127b82 */ /* 0x000ea20000000800 */
[----:B-1----:R-:W-:Y:S01]  /*3e70*/  ISETP.NE.AND P1, PT, R0, 0x1, PT ;  /* 0x000000010000780c */ /* 0x002fe20003f25270 */
[----:B------:R-:W-:-:S02]  /*3e80*/  UISETP.NE.AND.EX UP2, UPT, UR9, URZ, UPT, UP2 ;  /* 0x000000ff0900728c */ /* 0x000fc4000bf45320 */
[----:B------:R-:W-:Y:S02]  /*3e90*/  UIADD3 UR25, UPT, UPT, UR7, 0x88, URZ ;  /* 0x0000008807197890 */ /* 0x000fe4000fffe0ff */
[----:B------:R-:W-:Y:S02]  /*3ea0*/  UIADD3 UR17, UPT, UPT, UR7, 0x90, URZ ;  /* 0x0000009007117890 */ /* 0x000fe4000fffe0ff */
[----:B------:R-:W1:Y:S01]  /*3eb0*/  LDC.64 R36, c[0x0][0x348] ;  /* 0x0000d200ff247b82 */ /* 0x000e620000000a00 */
[----:B------:R-:W-:Y:S02]  /*3ec0*/  UPRMT UR13, UR37, 0x654, UR13 ;  /* 0x00000654250d7896 */ /* 0x000fe4000800000d */
[----:B------:R-:W-:-:S05]  /*3ed0*/  UISETP.NE.AND.EX UP3, UPT, UR5, URZ, UPT, UP3 ;  /* 0x000000ff0500728c */ /* 0x000fca000bf65330 */
[----:B------:R-:W4:Y:S08]  /*3ee0*/  LDC.64 R16, c[0x0][0xb10] ;  /* 0x0002c400ff107b82 */ /* 0x000f300000000a00 */
[----:B------:R-:W1:Y:S08]  /*3ef0*/  LDC.64 R6, c[0x0][0xb18] ;  /* 0x0002c600ff067b82 */ /* 0x000e700000000a00 */
[----:B------:R-:W1:Y:S08]  /*3f00*/  LDC.64 R4, c[0x0][0xb28] ;  /* 0x0002ca00ff047b82 */ /* 0x000e700000000a00 */
[----:B--23--:R-:W1:Y:S02]  /*3f10*/  LDC R22, c[0x0][0x374] ;  /* 0x0000dd00ff167b82 */ /* 0x00ce640000000800 */
.L_x_82:
[----:B------:R-:W-:Y:S02]  /*3f20*/  LEA R0, R27, UR7, 0x3 ;  /* 0x000000071b007c11 */ /* 0x000fe4000f8e18ff */
[----:B------:R-:W-:Y:S02]  /*3f30*/  SHF.L.U32 R3, R25, 0x1f, RZ ;  /* 0x0000001f19037819 */ /* 0x000fe400000006ff */
[----:B------:R-:W-:Y:S02]  /*3f40*/  LEA R28, R27, UR7, 0x4 ;  /* 0x000000071b1c7c11 */ /* 0x000fe4000f8e20ff */
[----:B--2---:R-:W2:Y:S02]  /*3f50*/  SYNCS.PHASECHK.TRANS64.TRYWAIT P0, [R0+URZ+0xd0], R3 ;  /* 0x0000d003000075a7 */ /* 0x004ea400080011ff */
[----:B--2---:R-:W-:Y:S05]  /*3f60*/  @!P0 BRA `(.L_x_72) ;  /* 0x0000004800948947 */ /* 0x004fea0003800000 */
.L_x_170:
[----:B------:R-:W-:Y:S01]  /*3f70*/  ISETP.GE.AND P0, PT, R26, 0x1, PT ;  /* 0x000000011a00780c */ /* 0x000fe20003f06270 */
[----:B------:R-:W3:Y:S01]  /*3f80*/  LDS.128 R28, [R28+0x160] ;  /* 0x000160001c1c7984 */ /* 0x000ee20000000c00 */
[----:B--2---:R-:W-:Y:S01]  /*3f90*/  VIADD R0, R0, 0xe0 ;  /* 0x000000e000007836 */ /* 0x004fe20000000000 */
[----:B------:R-:W-:Y:S01]  /*3fa0*/  @!PT LDS RZ, [RZ] ;  /* 0x00000000fffff984 */ /* 0x000fe20000000800 */
[----:B------:R-:W-:Y:S01]  /*3fb0*/  @!PT LDS RZ, [RZ] ;  /* 0x00000000fffff984 */ /* 0x000fe20000000800 */
[----:B------:R-:W-:Y:S01]  /*3fc0*/  @!PT LDS RZ, [RZ] ;  /* 0x00000000fffff984 */ /* 0x000fe20000000800 */
[----:B------:R-:W-:Y:S01]  /*3fd0*/  @!PT LDS RZ, [RZ] ;  /* 0x00000000fffff984 */ /* 0x000fe20000000800 */
[----:B------:R2:W-:Y:S06]  /*3fe0*/  MEMBAR.ALL.CTA ;  /* 0x0000000000007992 */ /* 0x0005ec0000008000 */
[----:B--2---:R-:W2:Y:S01]  /*3ff0*/  FENCE.VIEW.ASYNC.S ;  /* 0x00000000000073c6 */ /* 0x004ea20000000000 */
[----:B------:R-:W-:Y:S04]  /*4000*/  PRMT R0, RZ, 0x654, R0 ;  /* 0x00000654ff007816 */ /* 0x000fe80000000000 */
[----:B--2---:R2:W-:Y:S01]  /*4010*/  SYNCS.ARRIVE.TRANS64.RED.A1T0 RZ, [R0+URZ], RZ ;  /* 0x000000ff00ff79a7 */ /* 0x0045e200081004ff */
[----:B---3--:R-:W-:Y:S11]  /*4020*/  LOP3.LUT P3, RZ, R30, 0x1, RZ, 0xc0, !PT ;  /* 0x000000011eff7812 */ /* 0x008ff6000786c0ff */
[----:B------:R-:W-:Y:S02]  /*4030*/  @!UPT UIADD3 URZ, UPT, UPT, URZ, URZ, URZ ;  /* 0x000000fffffff290 */ /* 0x000fe4000fffe0ff */
[----:B------:R-:W-:Y:S02]  /*4040*/  @P3 MOV R13, R28 ;  /* 0x0000001c000d3202 */ /* 0x000fe40000000f00 */
[----:B------:R-:W-:Y:S01]  /*4050*/  @P3 LOP3.LUT R8, R29, 0xffff, RZ, 0xc0, !PT ;  /* 0x0000ffff1d083812 */ /* 0x000fe200078ec0ff */
[----:B--2---:R-:W-:Y:S06]  /*4060*/  @!P0 BRA `(.L_x_73) ;  /* 0x0000000000a48947 */ /* 0x004fec0003800000 */
[----:B-1---5:R-:W-:Y:S01]  /*4070*/  IMAD.HI.U32 R33, R22, R7, RZ ;  /* 0x0000000716217227 */ /* 0x022fe200078e00ff */
[----:B------:R-:W-:Y:S02]  /*4080*/  ISETP.NE.AND P0, PT, R6, 0x1, PT ;  /* 0x000000010600780c */ /* 0x000fe40003f05270 */
[----:B------:R-:W-:Y:S01]  /*4090*/  ISETP.NE.AND P2, PT, R26, 0x1, PT ;  /* 0x000000011a00780c */ /* 0x000fe20003f45270 */
[----:B----4-:R-:W-:Y:S01]  /*40a0*/  IMAD.HI.U32 R34, R19, R16, RZ ;  /* 0x0000001013227227 */ /* 0x010fe200078e00ff */
[----:B------:R-:W-:Y:S02]  /*40b0*/  SHF.R.U32.HI R33, RZ, R18, R33 ;  /* 0x00000012ff217219 */ /* 0x000fe40000011621 */
[----:B------:R-:W-:Y:S01]  /*40c0*/  ISETP.NE.AND P4, PT, R2, 0x1, PT ;  /* 0x000000010200780c */ /* 0x000fe20003f85270 */
[----:B------:R-:W-:Y:S01]  /*40d0*/  IMAD.HI.U32 R38, R13, R16, RZ ;  /* 0x000000100d267227 */ /* 0x000fe200078e00ff */
[----:B------:R-:W-:Y:S02]  /*40e0*/  SHF.R.U32.HI R34, RZ, R17, R34 ;  /* 0x00000011ff227219 */ /* 0x000fe40000011622 */
[----:B------:R-:W-:Y:S01]  /*40f0*/  SEL R3, R22, R33, !P0 ;  /* 0x0000002116037207 */ /* 0x000fe20004000000 */
[C---:B------:R-:W-:Y:S01]  /*4100*/  IMAD.HI.U32 R33, R8.reuse, R7, RZ ;  /* 0x0000000708217227 */ /* 0x040fe200078e00ff */
[----:B------:R-:W-:Y:S02]  /*4110*/  SEL R11, R19, R34, !P4 ;  /* 0x00000022130b7207 */ /* 0x000fe40006000000 */
[----:B------:R-:W-:Y:S01]  /*4120*/  SHF.R.U32.HI R38, RZ, R17, R38 ;  /* 0x00000011ff267219 */ /* 0x000fe20000011626 */
[----:B------:R-:W-:Y:S01]  /*4130*/  IMAD.HI.U32 R40, R3, R4, RZ ;  /* 0x0000000403287227 */ /* 0x000fe200078e00ff */
[----:B------:R-:W-:Y:S03]  /*4140*/  SHF.R.U32.HI R33, RZ, R18, R33 ;  /* 0x00000012ff217219 */ /* 0x000fe60000011621 */
[----:B------:R-:W-:Y:S01]  /*4150*/  IMAD.HI.U32 R34, R11, R4, RZ ;  /* 0x000000040b227227 */ /* 0x000fe200078e00ff */
[----:B------:R-:W-:Y:S02]  /*4160*/  @P2 SHF.R.U32.HI R3, RZ, R5, R40 ;  /* 0x00000005ff032219 */ /* 0x000fe40000011628 */
[----:B------:R-:W-:Y:S02]  /*4170*/  SEL R9, R8, R33, !P0 ;  /* 0x0000002108097207 */ /* 0x000fe40004000000 */
[----:B------:R-:W-:Y:S01]  /*4180*/  @P2 SHF.R.U32.HI R11, RZ, R5, R34 ;  /* 0x00000005ff0b2219 */ /* 0x000fe20000011622 */
[C---:B------:R-:W-:Y:S01]  /*4190*/  IMAD R10, R26.reuse, R3, RZ ;  /* 0x000000031a0a7224 */ /* 0x040fe200078e02ff */
[----:B------:R-:W-:Y:S01]  /*41a0*/  SEL R3, R13, R38, !P4 ;  /* 0x000000260d037207 */ /* 0x000fe20006000000 */
[C---:B------:R-:W-:Y:S03]  /*41b0*/  IMAD.HI.U32 R14, R9.reuse, R4, RZ ;  /* 0x00000004090e7227 */ /* 0x040fe600078e00ff */
[----:B------:R-:W-:Y:S01]  /*41c0*/  ISETP.GE.AND P0, PT, R9, R10, PT ;  /* 0x0000000a0900720c */ /* 0x000fe20003f06270 */
[C---:B------:R-:W-:Y:S01]  /*41d0*/  IMAD R12, R26.reuse, R11, RZ ;  /* 0x0000000b1a0c7224 */ /* 0x040fe200078e02ff */
[-C--:B------:R-:W-:Y:S04]  /*41e0*/  SHF.R.U32.HI R14, RZ, R5.reuse, R14 ;  /* 0x00000005ff0e7219 */ /* 0x080fe8000001160e */
[----:B------:R-:W-:Y:S02]  /*41f0*/  ISETP.GE.OR P0, PT, R3, R12, P0 ;  /* 0x0000000c0300720c */ /* 0x000fe40000706670 */
[----:B------:R-:W-:Y:S05]  /*4200*/  SEL R15, R9, R14, !P2 ;  /* 0x0000000e090f7207 */ /* 0x000fea0005000000 */
[----:B------:R-:W-:Y:S04]  /*4210*/  IMAD.MOV R14, RZ, RZ, -R15 ;  /* 0x000000ffff0e7224 */ /* 0x000fe800078e0a0f */
[----:B------:R-:W-:Y:S02]  /*4220*/  IMAD R14, R26, R14, R9 ;  /* 0x0000000e1a0e7224 */ /* 0x000fe400078e0209 */
[C---:B------:R-:W-:Y:S05]  /*4230*/  @!P0 IMAD.HI.U32 R10, R3.reuse, R4, RZ ;  /* 0x00000004030a8227 */ /* 0x040fea00078e00ff */
[----:B------:R-:W-:Y:S04]  /*4240*/  @!P0 SHF.R.U32.HI R10, RZ, R5, R10 ;  /* 0x00000005ff0a8219 */ /* 0x000fe8000001160a */
[----:B------:R-:W-:Y:S01]  /*4250*/  @!P0 SEL R0, R3, R10, !P2 ;  /* 0x0000000a03008207 */ /* 0x000fe20005000000 */
[----:B------:R-:W-:Y:S03]  /*4260*/  IMAD.MOV R10, RZ, RZ, -R3 ;  /* 0x000000ffff0a7224 */ /* 0x000fe600078e0a03 */
[----:B------:R-:W-:Y:S01]  /*4270*/  @!P0 IADD3 R15, PT, PT, R15, -R0, RZ ;  /* 0x800000000f0f8210 */ /* 0x000fe20007ffe0ff */
[----:B------:R-:W-:Y:S01]  /*4280*/  @!P0 IMAD R0, R11, R14, R0 ;  /* 0x0000000e0b008224 */ /* 0x000fe200078e0200 */
[----:B------:R-:W-:Y:S01]  /*4290*/  IADD3 R11, PT, PT, -R9, RZ, RZ ;  /* 0x000000ff090b7210 */ /* 0x000fe20007ffe1ff */
[----:B------:R-:W-:Y:S02]  /*42a0*/  IMAD R13, R2, R10, R13 ;  /* 0x0000000a020d7224 */ /* 0x000fe400078e020d */
[----:B------:R-:W-:Y:S02]  /*42b0*/  @!P0 IMAD R9, R15, R26, R3 ;  /* 0x0000001a0f098224 */ /* 0x000fe400078e0203 */
[----:B------:R-:W-:Y:S02]  /*42c0*/  @!P0 IMAD.MOV.U32 R3, RZ, RZ, R0 ;  /* 0x000000ffff038224 */ /* 0x000fe400078e0000 */
[----:B------:R-:W-:Y:S02]  /*42d0*/  IMAD R8, R6, R11, R8 ;  /* 0x0000000b06087224 */ /* 0x000fe400078e0208 */
[----:B------:R-:W-:Y:S02]  /*42e0*/  IMAD R13, R3, R2, R13 ;  /* 0x00000002030d7224 */ /* 0x000fe400078e020d */
[----:B------:R-:W-:Y:S02]  /*42f0*/  IMAD R8, R9, R6, R8 ;  /* 0x0000000609087224 */ /* 0x000fe400078e0208 */
.L_x_73:
[----:B------:R-:W-:Y:S05]  /*4300*/  BRA.U UP1, `(.L_x_74) ;  /* 0x0000000101107547 */ /* 0x000fea000b800000 */
[----:B------:R-:W-:Y:S04]  /*4310*/  MOV R0, UR6 ;  /* 0x0000000600007c02 */ /* 0x000fe80008000f00 */
[----:B------:R-:W-:Y:S04]  /*4320*/  SHF.L.U32 R3, R0, 0x1f, RZ ;  /* 0x0000001f00037819 */ /* 0x000fe800000006ff */
[----:B------:R-:W2:Y:S02]  /*4330*/  SYNCS.PHASECHK.TRANS64.TRYWAIT P0, [UR7+0xc8], R3 ;  /* 0x0000c803ff0075a7 */ /* 0x000ea40008001107 */
[----:B--2---:R-:W-:Y:S05]  /*4340*/  @!P0 BRA `(.L_x_75) ;  /* 0x0000004400b08947 */ /* 0x004fea0003800000 */
.L_x_74:
[----:B------:R-:W-:Y:S02]  /*4350*/  R2UR UR35, R21 ;  /* 0x00000000152372ca */ /* 0x000fe400000e0000 */
[----:B------:R-:W-:Y:S02]  /*4360*/  R2UR UR34, R20 ;  /* 0x00000000142272ca */ /* 0x000fe400000e0000 */
[----:B------:R-:W-:Y:S02]  /*4370*/  ISETP.NE.U32.AND P2, PT, RZ, UR4, PT ;  /* 0x00000004ff007c0c */ /* 0x000fe4000bf45070 */
[----:B------:R-:W-:Y:S02]  /*4380*/  SHF.L.U32 R12, R32, 0x1f, RZ ;  /* 0x0000001f200c7819 */ /* 0x000fe400000006ff */
[----:B------:R-:W-:Y:S05]  /*4390*/  ISETP.NE.AND.EX P2, PT, RZ, UR5, PT, P2 ;  /* 0x00000005ff007c0c */ /* 0x000fea000bf45320 */
[----:B------:R-:W-:Y:S02]  /*43a0*/  USHF.L.U32 UR35, UR35, 0x6, URZ ;  /* 0x0000000623237899 */ /* 0x000fe400080006ff */
[----:B------:R-:W-:Y:S01]  /*43b0*/  USHF.L.U32 UR34, UR34, 0x7, URZ ;  /* 0x0000000722227899 */ /* 0x000fe200080006ff */
[----:B------:R-:W-:Y:S11]  /*43c0*/  BRA.U !UP3, `(.L_x_76) ;  /* 0x000000010b347547 */ /* 0x000ff6000b800000 */
[----:B------:R-:W-:Y:S01]  /*43d0*/  UPLOP3.LUT UP0, UPT, UPT, UPT, UP2, 0x80, 0x8 ;  /* 0x000000000008789c */ /* 0x000fe20003f0f020 */
[----:B--2---:R-:W-:Y:S02]  /*43e0*/  HFMA2 R0, -RZ, RZ, 0, 5.9604644775390625e-08 ;  /* 0x00000001ff007431 */ /* 0x004fe400000001ff */
[----:B------:R-:W-:Y:S03]  /*43f0*/  IMAD.MOV.U32 R59, RZ, RZ, 0x1 ;  /* 0x00000001ff3b7424 */ /* 0x000fe600078e00ff */
[----:B------:R-:W-:Y:S05]  /*4400*/  PLOP3.LUT P0, PT, PT, PT, UP0, 0x80, 0x8 ;  /* 0x000000000008781c */ /* 0x000fea0003f0f008 */
[----:B------:R-:W2:Y:S01]  /*4410*/  @UP0 LDCU.64 UR10, c[0x0][0x888] ;  /* 0x00011100ff0a07ac */ /* 0x000ea20008000a00 */
[----:B------:R-:W-:Y:S07]  /*4420*/  @UP0 UIMAD UR8, UR36, UR4, URZ ;  /* 0x00000004240802a4 */ /* 0x000fee000f8e02ff */
[----:B------:R-:W-:Y:S01]  /*4430*/  @!P0 PRMT R59, R0, 0x7610, R59 ;  /* 0x00007610003b8816 */ /* 0x000fe2000000003b */
[----:B--2---:R-:W-:Y:S03]  /*4440*/  @UP0 UIMAD.WIDE UR10, UR8, 0x4, UR10 ;  /* 0x00000004080a08a5 */ /* 0x004fe6000f8e020a */
[----:B------:R-:W2:Y:S03]  /*4450*/  @!UP0 LDCU UR8, c[0x0][0x880] ;  /* 0x00011000ff0887ac */ /* 0x000ea60008000800 */
[----:B------:R-:W-:Y:S01]  /*4460*/  IMAD.U32 R10, RZ, RZ, UR10 ;  /* 0x0000000aff0a7e24 */ /* 0x000fe2000f8e00ff */
[----:B------:R-:W-:Y:S05]  /*4470*/  MOV R11, UR11 ;  /* 0x0000000b000b7c02 */ /* 0x000fea0008000f00 */
[----:B-----5:R3:W5:Y:S02]  /*4480*/  @P0 LDG.E R35, desc[UR46][R10.64] ;  /* 0x0000002e0a230981 */ /* 0x020764000c1e1900 */
[----:B--23--:R-:W-:Y:S07]  /*4490*/  @!P0 IMAD.U32 R35, RZ, RZ, UR8 ;  /* 0x00000008ff238e24 */ /* 0x00cfee000f8e00ff */
.L_x_76:
[----:B-----5:R-:W-:Y:S01]  /*44a0*/  @!P2 FSETP.EQ.AND P0, PT, R35, RZ, PT ;  /* 0x000000ff2300a20b */ /* 0x020fe20003f02000 */
[----:B------:R-:W-:Y:S01]  /*44b0*/  @!UPT UIADD3 URZ, UPT, UPT, URZ, URZ, URZ ;  /* 0x000000fffffff290 */ /* 0x000fe2000fffe0ff */
[----:B------:R-:W-:Y:S11]  /*44c0*/  @!P2 BRA `(.L_x_77) ;  /* 0x000000000014a947 */ /* 0x000ff60003800000 */
[----:B------:R-:W-:Y:S02]  /*44d0*/  LOP3.LUT P2, RZ, R59, 0xff, RZ, 0xc0, !PT ;  /* 0x000000ff3bff7812 */ /* 0x000fe4000784c0ff */
[----:B------:R-:W-:Y:S04]  /*44e0*/  PLOP3.LUT P0, PT, PT, PT, UP0, 0x80, 0x8 ;  /* 0x000000000008781c */ /* 0x000fe80003f0f008 */
[----:B------:R-:W-:Y:S07]  /*44f0*/  PLOP3.LUT P0, PT, P0, PT, PT, 0x8, 0x80 ;  /* 0x000000000080781c */ /* 0x000fee000070e170 */
[----:B------:R-:W-:Y:S11]  /*4500*/  @P2 FSETP.EQ.AND P0, PT, R35, RZ, PT ;  /* 0x000000ff2300220b */ /* 0x000ff60003f02000 */
[----:B------:R-:W-:Y:S02]  /*4510*/  @!UPT UIADD3 URZ, UPT, UPT, URZ, URZ, URZ ;  /* 0x000000fffffff290 */ /* 0x000fe4000fffe0ff */
.L_x_77:
[----:B------:R-:W3:Y:S01]  /*4520*/  SYNCS.PHASECHK.TRANS64.TRYWAIT P2, [UR7+0xa0], R12 ;  /* 0x0000a00cff0075a7 */ /* 0x000ee20008041107 */
[----:B------:R-:W-:Y:S04]  /*4530*/  ELECT P4, URZ, PT ;  /* 0x0000000000ff782f */ /* 0x000fe80003880000 */
[----:B------:R-:W-:Y:S11]  /*4540*/  PLOP3.LUT P4, PT, P0, P4, PT, 0xf2, 0x2f ;  /* 0x00000000002f781c */ /* 0x000ff60000789e72 */
[----:B------:R-:W-:Y:S02]  /*4550*/  @!UPT UIADD3 URZ, UPT, UPT, URZ, URZ, URZ ;  /* 0x000000fffffff290 */ /* 0x000fe4000fffe0ff */
[----:B-1----:R-:W-:Y:S05]  /*4560*/  @!P4 IADD3 R9, P0, PT, R36, 0x580, RZ ;  /* 0x000005802409c810 */ /* 0x002fea0007f1e0ff */
[----:B--2---:R-:W-:Y:S01]  /*4570*/  @!P4 IMAD.X R0, RZ, RZ, R37, P0 ;  /* 0x000000ffff00c224 */ /* 0x004fe200000e0625 */
[----:B---3--:R-:W-:Y:S07]  /*4580*/  @!P2 BRA `(.L_x_78) ;  /* 0x000000440038a947 */ /* 0x008fee0003800000 */
.L_x_173:
[----:B------:R-:W-:Y:S01]  /*4590*/  @!P4 R2UR UR8, R0 ;  /* 0x000000000008c2ca */ /* 0x000fe200000e0000 */
[----:B------:R-:W-:Y:S01]  /*45a0*/  VOTEU.ALL UP1, P4 ;  /* 0x0000000000ff7886 */ /* 0x000fe20002020000 */
[----:B------:R-:W-:Y:S01]  /*45b0*/  @!P4 R2UR UR9, R9 ;  /* 0x000000000909c2ca */ /* 0x000fe200000e0000 */
[----:B------:R-:W-:Y:S01]  /*45c0*/  @!P4 IMAD.MOV.U32 R0, RZ, RZ, 0x1000 ;  /* 0x00001000ff00c424 */ /* 0x000fe200078e00ff */
[----:B------:R-:W-:Y:S01]  /*45d0*/  UMOV UR10, 0x0 ;  /* 0x00000000000a7882 */ /* 0x000fe20000000000 */
[----:B------:R-:W-:Y:S01]  /*45e0*/  UMOV UR11, 0x10000000 ;  /* 0x10000000000b7882 */ /* 0x000fe20000000000 */
[----:B------:R-:W-:Y:S01]  /*45f0*/  @!UP1 UIADD3 UR32, UPT, UPT, UR7, 0x200, URZ ;  /* 0x0000020007209890 */ /* 0x000fe2000fffe0ff */
[----:B------:R-:W-:Y:S01]  /*4600*/  @!P4 IADD3 R9, P0, PT, R36, 0x580, RZ ;  /* 0x000005802409c810 */ /* 0x000fe20007f1e0ff */
[----:B------:R-:W-:Y:S05]  /*4610*/  VOTEU.ALL UP1, P4 ;  /* 0x0000000000ff7886 */ /* 0x000fea0002020000 */
[----:B------:R-:W-:Y:S01]  /*4620*/  IMAD.U32 R11, RZ, RZ, UR8 ;  /* 0x00000008ff0b7e24 */ /* 0x000fe2000f8e00ff */
[----:B------:R-:W-:Y:S01]  /*4630*/  UPRMT UR8, UR37, 0x654, UR33 ;  /* 0x0000065425087896 */ /* 0x000fe20008000021 */
[----:B------:R-:W-:Y:S03]  /*4640*/  IMAD.U32 R10, RZ, RZ, UR9 ;  /* 0x00000009ff0a7e24 */ /* 0x000fe6000f8e00ff */
[----:B------:R-:W-:Y:S02]  /*4650*/  @!P4 R2UR UR15, R11 ;  /* 0x000000000b0fc2ca */ /* 0x000fe400000e0000 */
[----:B------:R-:W-:Y:S11]  /*4660*/  @!P4 R2UR UR14, R10 ;  /* 0x000000000a0ec2ca */ /* 0x000ff600000e0000 */
[----:B------:R-:W-:Y:S02]  /*4670*/  @!UPT UIADD3 URZ, UPT, UPT, URZ, URZ, URZ ;  /* 0x000000fffffff290 */ /* 0x000fe4000fffe0ff */
[----:B------:R2:W-:Y:S01]  /*4680*/  @!UP1 UTMALDG.3D [UR32], [UR14], desc[UR10] ;  /* 0x00000a200e0095b4 */ /* 0x0005e20008011000 */
[----:B------:R3:W-:Y:S01]  /*4690*/  @!P4 SYNCS.ARRIVE.TRANS64.RED.A0TR RZ, [UR7+0x80], R0 ;  /* 0x00008000ffffc9a7 */ /* 0x0007e20008300407 */
[----:B------:R-:W-:Y:S01]  /*46a0*/  SYNCS.ARRIVE.TRANS64.RED.A1T0 RZ, [UR8], RZ ;  /* 0x000000ffffff79a7 */ /* 0x000fe20008100408 */
[----:B---3--:R-:W-:Y:S01]  /*46b0*/  @!P4 IMAD.X R0, RZ, RZ, R37, P0 ;  /* 0x000000ffff00c224 */ /* 0x008fe200000e0625 */
[----:B------:R-:W3:Y:S02]  /*46c0*/  SYNCS.PHASECHK.TRANS64.TRYWAIT P2, [UR7+0xa8], R12 ;  /* 0x0000a80cff0075a7 */ /* 0x000ee40008041107 */
[----:B--23--:R-:W-:Y:S05]  /*46d0*/  @!P2 BRA `(.L_x_79) ;  /* 0x0000004000fca947 */ /* 0x00cfea0003800000 */
.L_x_175:
        /* <DEDUP_REMOVED lines=8> */
[----:B------:R-:W-:Y:S01]  /*4760*/  @!UP1 UIADD3 UR24, UPT, UPT, UR7, 0x1200, URZ ;  /* 0x0000120007189890 */ /* 0x000fe2000fffe0ff */
[----:B------:R-:W-:Y:S01]  /*4770*/  VOTEU.ALL UP1, P4 ;  /* 0x0000000000ff7886 */ /* 0x000fe20002020000 */
[----:B------:R-:W-:Y:S01]  /*4780*/  UMOV UR27, UR35 ;  /* 0x00000023001b7c82 */ /* 0x000fe20008000000 */
[----:B------:R-:W-:Y:S02]  /*4790*/  UMOV UR28, UR36 ;  /* 0x00000024001c7c82 */ /* 0x000fe40008000000 */
[----:B------:R-:W-:Y:S01]  /*47a0*/  IMAD.U32 R11, RZ, RZ, UR8 ;  /* 0x00000008ff0b7e24 */ /* 0x000fe2000f8e00ff */
[----:B------:R-:W-:Y:S01]  /*47b0*/  UPRMT UR8, UR37, 0x654, UR25 ;  /* 0x0000065425087896 */ /* 0x000fe20008000019 */
[----:B------:R-:W-:Y:S02]  /*47c0*/  IMAD.U32 R10, RZ, RZ, UR9 ;  /* 0x00000009ff0a7e24 */ /* 0x000fe4000f8e00ff */
[----:B------:R-:W-:Y:S01]  /*47d0*/  @!P4 IMAD.X R20, RZ, RZ, R37, P0 ;  /* 0x000000ffff14c224 */ /* 0x000fe200000e0625 */
[----:B------:R-:W-:Y:S02]  /*47e0*/  @!P4 R2UR UR15, R11 ;  /* 0x000000000b0fc2ca */ /* 0x000fe400000e0000 */
[----:B------:R-:W-:Y:S11]  /*47f0*/  @!P4 R2UR UR14, R10 ;  /* 0x000000000a0ec2ca */ /* 0x000ff600000e0000 */
[----:B------:R-:W-:Y:S02]  /*4800*/  @!UPT UIADD3 URZ, UPT, UPT, URZ, URZ, URZ ;  /* 0x000000fffffff290 */ /* 0x000fe4000fffe0ff */
[----:B------:R2:W-:Y:S01]  /*4810*/  @!UP1 UTMALDG.3D [UR24], [UR14], desc[UR10] ;  /* 0x00000a180e0095b4 */ /* 0x0005e20008011000 */
[----:B------:R2:W-:Y:S01]  /*4820*/  @!P4 SYNCS.ARRIVE.TRANS64.RED.A0TR RZ, [UR7+0x88], R0 ;  /* 0x00008800ffffc9a7 */ /* 0x0005e20008300407 */
[----:B------:R-:W-:Y:S01]  /*4830*/  SYNCS.ARRIVE.TRANS64.RED.A1T0 RZ, [UR8], RZ ;  /* 0x000000ffffff79a7 */ /* 0x000fe20008100408 */
[----:B------:R-:W3:Y:S02]  /*4840*/  SYNCS.PHASECHK.TRANS64.TRYWAIT P2, [UR7+0xb0], R12 ;  /* 0x0000b00cff0075a7 */ /* 0x000ee40008041107 */
[----:B--23--:R-:W-:Y:S05]  /*4850*/  @!P2 BRA `(.L_x_80) ;  /* 0x0000004000b4a947 */ /* 0x00cfea0003800000 */
.L_x_177:
[----:B------:R-:W2:Y:S01]  /*4860*/  LDC.64 R14, c[0x0][0xb10] ;  /* 0x0002c400ff0e7b82 */ /* 0x000ea20000000a00 */
[----:B------:R-:W-:Y:S01]  /*4870*/  @!P4 R2UR UR8, R20 ;  /* 0x000000001408c2ca */ /* 0x000fe200000e0000 */
[----:B------:R-:W-:Y:S01]  /*4880*/  VOTEU.ALL UP1, P4 ;  /* 0x0000000000ff7886 */ /* 0x000fe20002020000 */
[----:B------:R-:W-:Y:S01]  /*4890*/  @!P4 R2UR UR9, R21 ;  /* 0x000000001509c2ca */ /* 0x000fe200000e0000 */
[----:B------:R-:W-:Y:S01]  /*48a0*/  UMOV UR10, 0x0 ;  /* 0x00000000000a7882 */ /* 0x000fe20000000000 */
[----:B------:R-:W-:Y:S03]  /*48b0*/  UMOV UR11, 0x10000000 ;  /* 0x10000000000b7882 */ /* 0x000fe60000000000 */
[----:B------:R-:W3:Y:S01]  /*48c0*/  LDC.64 R10, c[0x0][0xb18] ;  /* 0x0002c600ff0a7b82 */ /* 0x000ee20000000a00 */
[----:B------:R-:W-:Y:S01]  /*48d0*/  @!UP1 UIADD3 UR18, UPT, UPT, UR34, 0x40, URZ ;  /* 0x0000004022129890 */ /* 0x000fe2000fffe0ff */
[----:B------:R-:W-:Y:S01]  /*48e0*/  @P3 SHF.R.U32.HI R24, RZ, 0x10, R29 ;  /* 0x00000010ff183819 */ /* 0x000fe2000001161d */
[----:B------:R-:W-:Y:S01]  /*48f0*/  @!UP1 UIADD3 UR16, UPT, UPT, UR7, 0x2200, URZ ;  /* 0x0000220007109890 */ /* 0x000fe2000fffe0ff */
[----:B------:R-:W-:Y:S01]  /*4900*/  VIADD R27, R27, 0x1 ;  /* 0x000000011b1b7836 */ /* 0x000fe20000000000 */
[----:B------:R-:W-:Y:S03]  /*4910*/  VOTEU.ALL UP1, P4 ;  /* 0x0000000000ff7886 */ /* 0x000fe60002020000 */
[----:B------:R-:W5:Y:S01]  /*4920*/  @!P1 LDC R0, c[0x0][0xb20] ;  /* 0x0002c800ff009b82 */ /* 0x000f620000000800 */
[----:B------:R-:W-:Y:S01]  /*4930*/  UMOV UR19, UR35 ;  /* 0x0000002300137c82 */ /* 0x000fe20008000000 */
[----:B------:R-:W-:Y:S01]  /*4940*/  IMAD.U32 R21, RZ, RZ, UR8 ;  /* 0x00000008ff157e24 */ /* 0x000fe2000f8e00ff */
[----:B------:R-:W-:Y:S05]  /*4950*/  UMOV UR20, UR36 ;  /* 0x0000002400147c82 */ /* 0x000fea0008000000 */
[----:B-1----:R-:W1:Y:S01]  /*4960*/  @!P1 LDC R3, c[0x0][0xb0c] ;  /* 0x0002c300ff039b82 */ /* 0x002e620000000800 */
[----:B------:R-:W-:Y:S01]  /*4970*/  IMAD.U32 R20, RZ, RZ, UR9 ;  /* 0x00000009ff147e24 */ /* 0x000fe2000f8e00ff */
[----:B------:R-:W-:Y:S01]  /*4980*/  UPRMT UR8, UR37, 0x654, UR17 ;  /* 0x0000065425087896 */ /* 0x000fe20008000011 */
[----:B------:R-:W-:Y:S03]  /*4990*/  @!P4 R2UR UR15, R21 ;  /* 0x00000000150fc2ca */ /* 0x000fe600000e0000 */
[----:B------:R-:W-:Y:S01]  /*49a0*/  @!P4 R2UR UR14, R20 ;  /* 0x00000000140ec2ca */ /* 0x000fe200000e0000 */
[----:B------:R-:W-:Y:S11]  /*49b0*/  @!P4 IMAD.MOV.U32 R20, RZ, RZ, 0x1000 ;  /* 0x00001000ff14c424 */ /* 0x000ff600078e00ff */
[----:B------:R-:W-:Y:S01]  /*49c0*/  @!UPT UIADD3 URZ, UPT, UPT, URZ, URZ, URZ ;  /* 0x000000fffffff290 */ /* 0x000fe2000fffe0ff */
[----:B------:R1:W-:Y:S01]  /*49d0*/  @!UP1 UTMALDG.3D [UR16], [UR14], desc[UR10] ;  /* 0x00000a100e0095b4 */ /* 0x0003e20008011000 */
[----:B------:R1:W-:Y:S02]  /*49e0*/  @!P4 SYNCS.ARRIVE.TRANS64.RED.A0TR RZ, [UR7+0x90], R20 ;  /* 0x00009014ffffc9a7 */ /* 0x0003e40008300407 */
[----:B-1----:R-:W-:Y:S01]  /*49f0*/  @!P1 ISETP.NE.AND P2, PT, R3, 0x1, PT ;  /* 0x000000010300980c */ /* 0x002fe20003f45270 */
[C---:B--2---:R-:W-:Y:S01]  /*4a00*/  @!P1 IMAD.HI.U32 R14, R13.reuse, R14, RZ ;  /* 0x0000000e0d0e9227 */ /* 0x044fe200078e00ff */
[----:B---3--:R-:W-:Y:S03]  /*4a10*/  @!P1 ISETP.NE.AND P0, PT, R10, 0x1, PT ;  /* 0x000000010a00980c */ /* 0x008fe60003f05270 */
[C---:B------:R-:W-:Y:S01]  /*4a20*/  @!P1 IMAD.HI.U32 R11, R8.reuse, R11, RZ ;  /* 0x0000000b080b9227 */ /* 0x040fe200078e00ff */
[----:B------:R-:W-:Y:S04]  /*4a30*/  @!P1 SHF.R.U32.HI R14, RZ, R15, R14 ;  /* 0x0000000fff0e9219 */ /* 0x000fe8000001160e */
[----:B-----5:R-:W-:Y:S01]  /*4a40*/  @!P1 SHF.R.U32.HI R9, RZ, R0, R11 ;  /* 0x00000000ff099219 */ /* 0x020fe2000001160b */
[----:B------:R-:W-:Y:S01]  /*4a50*/  SYNCS.ARRIVE.TRANS64.RED.A1T0 RZ, [UR8], RZ ;  /* 0x000000ffffff79a7 */ /* 0x000fe20008100408 */
[----:B------:R-:W-:Y:S02]  /*4a60*/  @!P1 SEL R14, R13, R14, !P2 ;  /* 0x0000000e0d0e9207 */ /* 0x000fe40005000000 */
[----:B------:R-:W-:Y:S01]  /*4a70*/  @!P1 SEL R9, R8, R9, !P0 ;  /* 0x0000000908099207 */ /* 0x000fe20004000000 */
[----:B------:R-:W1:Y:S04]  /*4a80*/  SYNCS.PHASECHK.TRANS64.TRYWAIT P5, [UR7+0xb8], R12 ;  /* 0x0000b80cff0075a7 */ /* 0x000e6800080a1107 */
[----:B------:R-:W-:Y:S02]  /*4a90*/  @!P1 IMAD.IADD R0, R9, 0x1, -R14 ;  /* 0x0000000109009824 */ /* 0x000fe400078e0a0e */
[----:B------:R-:W-:Y:S02]  /*4aa0*/  @!P1 IMAD.IADD R9, R14, 0x1, -R9 ;  /* 0x000000010e099824 */ /* 0x000fe400078e0a09 */
[----:B------:R-:W-:Y:S02]  /*4ab0*/  @!P1 IMAD R13, R0, R3, R13 ;  /* 0x00000003000d9224 */ /* 0x000fe400078e020d */
[----:B------:R-:W-:Y:S01]  /*4ac0*/  @!P1 IMAD R8, R9, R10, R8 ;  /* 0x0000000a09089224 */ /* 0x000fe200078e0208 */
[----:B-1----:R-:W-:Y:S06]  /*4ad0*/  @!P5 BRA `(.L_x_81) ;  /* 0x00000040002cd947 */ /* 0x002fec0003800000 */
.L_x_179:
[----:B-1----:R-:W-:Y:S01]  /*4ae0*/  @!P4 IADD3 R3, P0, PT, R36, 0x580, RZ ;  /* 0x000005802403c810 */ /* 0x002fe20007f1e0ff */
[----:B------:R-:W-:Y:S01]  /*4af0*/  VOTEU.ALL UP1, P4 ;  /* 0x0000000000ff7886 */ /* 0x000fe20002020000 */
[----:B------:R-:W-:Y:S01]  /*4b00*/  UMOV UR18, 0x0 ;  /* 0x0000000000127882 */ /* 0x000fe20000000000 */
[----:B------:R-:W-:Y:S01]  /*4b10*/  UMOV UR19, 0x10000000 ;  /* 0x1000000000137882 */ /* 0x000fe20000000000 */
[----:B------:R-:W-:Y:S01]  /*4b20*/  @!P4 R2UR UR9, R3 ;  /* 0x000000000309c2ca */ /* 0x000fe200000e0000 */
[----:B------:R-:W-:Y:S01]  /*4b30*/  @!P4 IMAD.X R0, RZ, RZ, R37, P0 ;  /* 0x000000ffff00c224 */ /* 0x000fe200000e0625 */
[----:B------:R-:W-:Y:S01]  /*4b40*/  @!UP1 UIADD3 UR10, UPT, UPT, UR34, 0x60, URZ ;  /* 0x00000060220a9890 */ /* 0x000fe2000fffe0ff */
[----:B------:R-:W-:Y:S01]  /*4b50*/  ISETP.NE.AND P0, PT, R27, 0x2, PT ;  /* 0x000000021b00780c */ /* 0x000fe20003f05270 */
[----:B------:R-:W-:Y:S01]  /*4b60*/  UMOV UR11, UR35 ;  /* 0x00000023000b7c82 */ /* 0x000fe20008000000 */
[----:B------:R-:W-:Y:S01]  /*4b70*/  UMOV UR12, UR36 ;  /* 0x00000024000c7c82 */ /* 0x000fe20008000000 */
[----:B------:R-:W-:Y:S01]  /*4b80*/  @!P4 R2UR UR8, R0 ;  /* 0x000000000008c2ca */ /* 0x000fe200000e0000 */
[----:B------:R-:W-:Y:S01]  /*4b90*/  IMAD.IADD R20, R8, 0x1, R58 ;  /* 0x0000000108147824 */ /* 0x000fe200078e023a */
[----:B------:R-:W-:Y:S01]  /*4ba0*/  @P3 R2UR UR36, R24 ;  /* 0x00000000182432ca */ /* 0x000fe200000e0000 */
[----:B------:R-:W-:Y:S01]  /*4bb0*/  IMAD.IADD R21, R13, 0x1, R60 ;  /* 0x000000010d157824 */ /* 0x000fe200078e023c */
[----:B------:R-:W-:Y:S02]  /*4bc0*/  SEL R0, RZ, 0x1, P0 ;  /* 0x00000001ff007807 */ /* 0x000fe40000000000 */
[----:B------:R-:W-:Y:S01]  /*4bd0*/  LOP3.LUT R32, R32, 0x1, RZ, 0x3c, !PT ;  /* 0x0000000120207812 */ /* 0x000fe200078e3cff */
[----:B------:R-:W-:Y:S01]  /*4be0*/  IMAD.U32 R10, RZ, RZ, UR9 ;  /* 0x00000009ff0a7e24 */ /* 0x000fe2000f8e00ff */
[----:B------:R-:W-:Y:S01]  /*4bf0*/  @!UP1 UIADD3 UR9, UPT, UPT, UR7, 0x98, URZ ;  /* 0x0000009807099890 */ /* 0x000fe2000fffe0ff */
[----:B------:R-:W-:Y:S02]  /*4c00*/  LOP3.LUT R25, R25, R0, RZ, 0x3c, !PT ;  /* 0x0000000019197212 */ /* 0x000fe400078e3cff */
[----:B------:R-:W-:Y:S02]  /*4c10*/  SEL R27, R27, RZ, P0 ;  /* 0x000000ff1b1b7207 */ /* 0x000fe40000000000 */
[----:B------:R-:W-:Y:S01]  /*4c20*/  IMAD.U32 R11, RZ, RZ, UR8 ;  /* 0x00000008ff0b7e24 */ /* 0x000fe2000f8e00ff */
[----:B------:R-:W-:Y:S01]  /*4c30*/  @!P4 R2UR UR14, R10 ;  /* 0x000000000a0ec2ca */ /* 0x000fe200000e0000 */
[----:B------:R-:W-:Y:S01]  /*4c40*/  @!UP1 UIADD3 UR8, UPT, UPT, UR7, 0x3200, URZ ;  /* 0x0000320007089890 */ /* 0x000fe2000fffe0ff */
[----:B------:R-:W-:Y:S02]  /*4c50*/  VOTEU.ALL UP1, P4 ;  /* 0x0000000000ff7886 */ /* 0x000fe40002020000 */
[----:B------:R-:W-:Y:S11]  /*4c60*/  @!P4 R2UR UR15, R11 ;  /* 0x000000000b0fc2ca */ /* 0x000ff600000e0000 */
[----:B------:R-:W-:Y:S02]  /*4c70*/  @!UPT UIADD3 URZ, UPT, UPT, URZ, URZ, URZ ;  /* 0x000000fffffff290 */ /* 0x000fe4000fffe0ff */
[----:B------:R2:W-:Y:S01]  /*4c80*/  @!UP1 UTMALDG.3D [UR8], [UR14], desc[UR18] ;  /* 0x000012080e0095b4 */ /* 0x0005e20008011000 */
[----:B------:R2:W-:Y:S01]  /*4c90*/  @!P4 SYNCS.ARRIVE.TRANS64.RED.A0TR RZ, [UR7+0x98], R23 ;  /* 0x00009817ffffc9a7 */ /* 0x0005e20008300407 */
[----:B------:R-:W-:Y:S01]  /*4ca0*/  UPLOP3.LUT UP1, UPT, UPT, UPT, UPT, 0x80, 0x8 ;  /* 0x000000000008789c */ /* 0x000fe20003f2f070 */
[----:B------:R-:W-:Y:S01]  /*4cb0*/  SYNCS.ARRIVE.TRANS64.RED.A1T0 RZ, [UR13], RZ ;  /* 0x000000ffffff79a7 */ /* 0x000fe2000810040d */
[----:B------:R-:W-:Y:S09]  /*4cc0*/  @P3 BRA `(.L_x_82) ;  /* 0xfffffff000943947 */ /* 0x000ff2000383ffff */
[----:B------:R-:W-:-:S04]  /*4cd0*/  SHF.L.U32 R3, R32, 0x1f, RZ ;  /* 0x0000001f20037819 */ /* 0x000fc800000006ff */
[----:B------:R-:W1:Y:S02]  /*4ce0*/  SYNCS.PHASECHK.TRANS64.TRYWAIT P0, [UR7+0xa0], R3 ;  /* 0x0000a003ff0075a7 */ /* 0x000e640008001107 */
[----:B-1----:R-:W-:Y:S05]  /*4cf0*/  @!P0 BRA `(.L_x_83) ;  /* 0x0000003c00bc8947 */ /* 0x002fea0003800000 */
.L_x_181:
[----:B------:R-:W3:Y:S02]  /*4d00*/  SYNCS.PHASECHK.TRANS64.TRYWAIT P0, [UR7+0xa8], R3 ;  /* 0x0000a803ff0075a7 */ /* 0x000ee40008001107 */
[----:B---3--:R-:W-:Y:S05]  /*4d10*/  @!P0 BRA `(.L_x_84) ;  /* 0x0000003c00cc8947 */ /* 0x008fea0003800000 */
.L_x_183:
[----:B------:R-:W3:Y:S02]  /*4d20*/  SYNCS.PHASECHK.TRANS64.TRYWAIT P0, [UR7+0xb0], R3 ;  /* 0x0000b003ff0075a7 */ /* 0x000ee40008001107 */
[----:B---3--:R-:W-:Y:S05]  /*4d30*/  @!P0 BRA `(.L_x_85) ;  /* 0x0000003c00dc8947 */ /* 0x008fea0003800000 */
.L_x_185:
[----:B-1----:R-:W-:-:S07]  /*4d40*/  MOV R0, UR7 ;  /* 0x0000000700007c02 */ /* 0x002fce0008000f00 */
.L_x_86:
[----:B-1----:R-:W-:-:S04]  /*4d50*/  SHF.L.U32 R3, R32, 0x1f, RZ ;  /* 0x0000001f20037819 */ /* 0x002fc800000006ff */
[----:B------:R1:W3:Y:S03]  /*4d60*/  SYNCS.PHASECHK.TRANS64.TRYWAIT P0, [R0+URZ+0xb8], R3 ;  /* 0x0000b803000075a7 */ /* 0x0002e600080011ff */
[----:B---3--:R-:W-:Y:S05]  /*4d70*/  @!P0 NANOSLEEP.SYNCS 0x989680 ;  /* 0x009896800000895d */ /* 0x008fea0003900000 */
[----:B------:R-:W3:Y:S02]  /*4d80*/  @!P0 SYNCS.PHASECHK.TRANS64 P0, [R0+URZ+0xb8], R3 ;  /* 0x0000b803000085a7 */ /* 0x000ee400080010ff */
[----:B--23--:R-:W-:Y:S05]  /*4d90*/  @P0 EXIT ;  /* 0x000000000000094d */ /* 0x00cfea0003800000 */
[----:B------:R-:W-:Y:S05]  /*4da0*/  BRA `(.L_x_86) ;  /* 0xfffffffc00e87947 */ /* 0x000fea000383ffff */
.L_x_71:
[----:B------:R-:W-:-:S06]  /*4db0*/  UISETP.GE.AND UP1, UPT, UR8, 0x4, UPT ;  /* 0x000000040800788c */ /* 0x000fcc000bf26270 */
[----:B------:R-:W-:-:S13]  /*4dc0*/  PLOP3.LUT P0, PT, PT, PT, UP1, 0x80, 0x8 ;  /* 0x000000000008781c */ /* 0x000fda0003f0f018 */
[----:B------:R-:W-:Y:S05]  /*4dd0*/  @!P0 EXIT ;  /* 0x000000000000894d */ /* 0x000fea0003800000 */
[----:B------:R-:W-:Y:S01]  /*4de0*/  BAR.SYNC.DEFER_BLOCKING 0x6, 0xa0 ;  /* 0x0182800000007b1d */ /* 0x000fe20000010000 */
[C---:B------:R-:W-:Y:S01]  /*4df0*/  IMAD.SHL.U32 R7, R72.reuse, 0x20, RZ ;  /* 0x0000002048077824 */ /* 0x040fe200078e00ff */
[C---:B------:R-:W-:Y:S01]  /*4e00*/  LOP3.LUT P0, RZ, R72.reuse, 0x4, RZ, 0xc0, !PT ;  /* 0x0000000448ff7812 */ /* 0x040fe2000780c0ff */
[C---:B------:R-:W-:Y:S01]  /*4e10*/  IMAD.SHL.U32 R64, R72.reuse, 0x10, RZ ;  /* 0x0000001048407824 */ /* 0x040fe200078e00ff */
[----:B------:R-:W-:Y:S01]  /*4e20*/  CS2R R68, SRZ ;  /* 0x0000000000447805 */ /* 0x000fe2000001ff00 */
[C---:B------:R-:W-:Y:S01]  /*4e30*/  IMAD.SHL.U32 R5, R72.reuse, 0x4, RZ ;  /* 0x0000000448057824 */ /* 0x040fe200078e00ff */
[----:B------:R-:W-:Y:S02]  /*4e40*/  UMOV UR48, 0x400 ;  /* 0x0000040000307882 */ /* 0x000fe40000000000 */
[----:B------:R-:W1:Y:S01]  /*4e50*/  LDC R63, c[0x0][0x370] ;  /* 0x0000dc00ff3f7b82 */ /* 0x000e620000000800 */
[----:B------:R-:W-:Y:S01]  /*4e60*/  ULEA UR48, UR37, UR48, 0x18 ;  /* 0x0000003025307291 */ /* 0x000fe2000f8ec0ff */
[----:B------:R-:W-:Y:S01]  /*4e70*/  LOP3.LUT R0, R7, 0xc0, RZ, 0xc0, !PT ;  /* 0x000000c007007812 */ /* 0x000fe200078ec0ff */
[----:B------:R-:W-:Y:S01]  /*4e80*/  IMAD.U32 R32, R72, 0x10000, RZ ;  /* 0x0001000048207824 */ /* 0x000fe200078e00ff */
[----:B------:R-:W-:Y:S01]  /*4e90*/  LOP3.LUT R64, R64, 0x600, RZ, 0xc0, !PT ;  /* 0x0000060040407812 */ /* 0x000fe200078ec0ff */
[----:B------:R-:W-:Y:S01]  /*4ea0*/  UIADD3 UR4, UPT, UPT, UR48, 0x200, URZ ;  /* 0x0000020030047890 */ /* 0x000fe2000fffe0ff */
[----:B------:R-:W-:Y:S01]  /*4eb0*/  LOP3.LUT R5, R0, 0x18, R5, 0xf8, !PT ;  /* 0x0000001800057812 */ /* 0x000fe200078ef805 */
[----:B------:R-:W-:Y:S01]  /*4ec0*/  IMAD.MOV.U32 R71, RZ, RZ, 0x20 ;  /* 0x00000020ff477424 */ /* 0x000fe200078e00ff */
[----:B------:R-:W2:Y:S01]  /*4ed0*/  LDC R28, c[0x0][0xb0c] ;  /* 0x0002c300ff1c7b82 */ /* 0x000ea20000000800 */
[----:B------:R-:W-:Y:S01]  /*4ee0*/  SHF.R.U32.HI R0, RZ, 0x1, R72 ;  /* 0x00000001ff007819 */ /* 0x000fe20000011648 */
[----:B------:R-:W-:Y:S01]  /*4ef0*/  IMAD.MOV.U32 R70, RZ, RZ, 0x1 ;  /* 0x00000001ff467424 */ /* 0x000fe200078e00ff */
[--C-:B------:R-:W-:Y:S01]  /*4f00*/  LOP3.LUT R64, R64, 0x20, R7.reuse, 0xf8, !PT ;  /* 0x0000002040407812 */ /* 0x100fe200078ef807 */
[----:B------:R-:W-:Y:S01]  /*4f10*/  IMAD.MOV.U32 R30, RZ, RZ, RZ ;  /* 0x000000ffff1e7224 */ /* 0x000fe200078e00ff */
[----:B------:R-:W-:Y:S01]  /*4f20*/  LOP3.LUT R32, R32, 0x600000, RZ, 0xc0, !PT ;  /* 0x0060000020207812 */ /* 0x000fe200078ec0ff */
[----:B------:R-:W-:Y:S01]  /*4f30*/  IMAD.MOV.U32 R75, RZ, RZ, RZ ;  /* 0x000000ffff4b7224 */ /* 0x000fe200078e00ff */
[----:B------:R-:W-:Y:S01]  /*4f40*/  LOP3.LUT R5, R5, 0x8, R0, 0x78, !PT ;  /* 0x0000000805057812 */ /* 0x000fe200078e7800 */
[----:B------:R-:W4:Y:S01]  /*4f50*/  LDC R61, c[0x0][0xb20] ;  /* 0x0002c800ff3d7b82 */ /* 0x000f220000000800 */
[----:B------:R-:W3:Y:S01]  /*4f60*/  LDS R3, [UR48+0x180] ;  /* 0x00018030ff037984 */ /* 0x000ee20008000800 */
[----:B------:R-:W-:Y:S01]  /*4f70*/  LOP3.LUT R64, R64, 0x100, R7, 0xf8, !PT ;  /* 0x0000010040407812 */ /* 0x000fe200078ef807 */
[----:B------:R-:W-:Y:S01]  /*4f80*/  IMAD.U32 R66, RZ, RZ, UR4 ;  /* 0x00000004ff427e24 */ /* 0x000fe2000f8e00ff */
[----:B------:R-:W-:Y:S01]  /*4f90*/  LOP3.LUT R72, R72, 0x60, RZ, 0xc0, !PT ;  /* 0x0000006048487812 */ /* 0x000fe200078ec0ff */
[----:B------:R-:W1:Y:S01]  /*4fa0*/  LDCU.64 UR52, c[0x0][0x348] ;  /* 0x00006900ff3477ac */ /* 0x000e620008000a00 */
[----:B------:R-:W-:-:S02]  /*4fb0*/  LOP3.LUT R64, R64, R5, RZ, 0xfc, !PT ;  /* 0x0000000540407212 */ /* 0x000fc400078efcff */
[----:B------:R-:W1:Y:S01]  /*4fc0*/  LDC R27, c[0x0][0xb30] ;  /* 0x0002cc00ff1b7b82 */ /* 0x000e620000000800 */
[----:B------:R-:W-:Y:S01]  /*4fd0*/  SEL R71, R71, 0xffffffe0, !P0 ;  /* 0xffffffe047477807 */ /* 0x000fe20004000000 */
[----:B------:R-:W1:Y:S01]  /*4fe0*/  LDCU.64 UR38, c[0x0][0x888] ;  /* 0x00011100ff2677ac */ /* 0x000e620008000a00 */
[----:B------:R-:W1:Y:S05]  /*4ff0*/  LDCU.64 UR44, c[0x0][0x890] ;  /* 0x00011200ff2c77ac */ /* 0x000e6a0008000a00 */
[----:B------:R-:W1:Y:S01]  /*5000*/  LDC.64 R56, c[0x0][0xb10] ;  /* 0x0002c400ff387b82 */ /* 0x000e620000000a00 */
[----:B------:R-:W-:Y:S01]  /*5010*/  UMOV UR49, URZ ;  /* 0x000000ff00317c82 */ /* 0x000fe20008000000 */
[----:B------:R-:W-:-:S06]  /*5020*/  UMOV UR51, URZ ;  /* 0x000000ff00337c82 */ /* 0x000fcc0008000000 */
[----:B------:R-:W1:Y:S08]  /*5030*/  LDC.64 R24, c[0x0][0xb18] ;  /* 0x0002c600ff187b82 */ /* 0x000e700000000a00 */
[----:B------:R-:W1:Y:S08]  /*5040*/  LDC.64 R22, c[0x0][0xb28] ;  /* 0x0002ca00ff167b82 */ /* 0x000e700000000a00 */
[----:B------:R-:W1:Y:S01]  /*5050*/  LDC.64 R54, c[0x0][0x8b0] ;  /* 0x00022c00ff367b82 */ /* 0x000e620000000a00 */
[----:B---3--:R-:W-:-:S07]  /*5060*/  IMAD.IADD R32, R3, 0x1, R32 ;  /* 0x0000000103207824 */ /* 0x008fce00078e0220 */
[----:B------:R-:W3:Y:S08]  /*5070*/  LDC.64 R52, c[0x0][0x8a8] ;  /* 0x00022a00ff347b82 */ /* 0x000ef00000000a00 */
[----:B--2-4-:R-:W1:Y:S02]  /*5080*/  LDC R62, c[0x0][0x374] ;  /* 0x0000dd00ff3e7b82 */ /* 0x014e640000000800 */
.L_x_130:
[C---:B------:R-:W-:Y:S02]  /*5090*/  LEA R0, R75.reuse, UR48, 0x3 ;  /* 0x000000304b007c11 */ /* 0x040fe4000f8e18ff */
[----:B------:R-:W-:Y:S02]  /*50a0*/  SHF.L.U32 R3, R68, 0x1f, RZ ;  /* 0x0000001f44037819 */ /* 0x000fe400000006ff */
[----:B------:R-:W-:Y:S02]  /*50b0*/  LEA R16, R75, UR48, 0x4 ;  /* 0x000000304b107c11 */ /* 0x000fe4000f8e20ff */
[----:B------:R-:W2:Y:S02]  /*50c0*/  SYNCS.PHASECHK.TRANS64.TRYWAIT P0, [R0+URZ+0xd0], R3 ;  /* 0x0000d003000075a7 */ /* 0x000ea400080011ff */
[----:B-12---:R-:W-:Y:S05]  /*50d0*/  @!P0 BRA `(.L_x_87) ;  /* 0x0000003c000c8947 */ /* 0x006fea0003800000 */
.L_x_186:
[----:B------:R-:W4:Y:S01]  /*50e0*/  LDC.64 R12, c[0x0][0xb10] ;  /* 0x0002c400ff0c7b82 */ /* 0x000f220000000a00 */
[----:B------:R-:W3:Y:S01]  /*50f0*/  LDS.128 R16, [R16+0x160] ;  /* 0x0001600010107984 */ /* 0x000ee20000000c00 */
[----:B-1----:R-:W-:Y:S01]  /*5100*/  ISETP.NE.AND P1, PT, R27, 0x1, PT ;  /* 0x000000011b00780c */ /* 0x002fe20003f25270 */
[----:B--2---:R-:W-:Y:S01]  /*5110*/  VIADD R0, R0, 0xe0 ;  /* 0x000000e000007836 */ /* 0x004fe20000000000 */
[----:B------:R-:W-:Y:S04]  /*5120*/  ISETP.GE.AND P0, PT, R26, 0x1, PT ;  /* 0x000000011a00780c */ /* 0x000fe80003f06270 */
[----:B------:R-:W1:Y:S01]  /*5130*/  LDC.64 R10, c[0x0][0xb18] ;  /* 0x0002c600ff0a7b82 */ /* 0x000e620000000a00 */
[----:B------:R-:W-:Y:S01]  /*5140*/  PRMT R0, RZ, 0x654, R0 ;  /* 0x00000654ff007816 */ /* 0x000fe20000000000 */
[----:B------:R-:W-:Y:S01]  /*5150*/  @!PT LDS RZ, [RZ] ;  /* 0x00000000fffff984 */ /* 0x000fe20000000800 */
[----:B------:R-:W-:Y:S01]  /*5160*/  @!PT LDS RZ, [RZ] ;  /* 0x00000000fffff984 */ /* 0x000fe20000000800 */
[----:B------:R-:W-:Y:S01]  /*5170*/  @!PT LDS RZ, [RZ] ;  /* 0x00000000fffff984 */ /* 0x000fe20000000800 */
[----:B------:R-:W-:Y:S01]  /*5180*/  @!PT LDS RZ, [RZ] ;  /* 0x00000000fffff984 */ /* 0x000fe20000000800 */
[----:B------:R2:W-:Y:S06]  /*5190*/  MEMBAR.ALL.CTA ;  /* 0x0000000000007992 */ /* 0x0005ec0000008000 */
[----:B--2---:R-:W2:Y:S01]  /*51a0*/  FENCE.VIEW.ASYNC.S ;  /* 0x00000000000073c6 */ /* 0x004ea20000000000 */
[----:B------:R-:W1:Y:S08]  /*51b0*/  @!P1 LDC R14, c[0x0][0xb20] ;  /* 0x0002c800ff0e9b82 */ /* 0x000e700000000800 */
[----:B------:R-:W1:Y:S01]  /*51c0*/  @!P1 LDC R9, c[0x0][0xb0c] ;  /* 0x0002c300ff099b82 */ /* 0x000e620000000800 */
[----:B--2---:R2:W-:Y:S01]  /*51d0*/  SYNCS.ARRIVE.TRANS64.RED.A1T0 RZ, [R0+URZ], RZ ;  /* 0x000000ff00ff79a7 */ /* 0x0045e200081004ff */
[----:B---3--:R-:W-:Y:S04]  /*51e0*/  LOP3.LUT P4, RZ, R18, 0x1, RZ, 0xc0, !PT ;  /* 0x0000000112ff7812 */ /* 0x008fe8000788c0ff */
[----:B------:R-:W-:Y:S09]  /*51f0*/  P2R R73, PR, RZ, 0x10 ;  /* 0x00000010ff497803 */ /* 0x000ff20000000000 */
[----:B------:R-:W-:Y:S02]  /*5200*/  @P4 MOV R31, R16 ;  /* 0x00000010001f4202 */ /* 0x000fe40000000f00 */
[----:B------:R-:W-:Y:S01]  /*5210*/  @P4 LOP3.LUT R29, R17, 0xffff, RZ, 0xc0, !PT ;  /* 0x0000ffff111d4812 */ /* 0x000fe200078ec0ff */
[----:B--2-4-:R-:W-:Y:S06]  /*5220*/  @!P0 BRA `(.L_x_88) ;  /* 0x0000000000a48947 */ /* 0x014fec0003800000 */
[----:B------:R-:W-:Y:S01]  /*5230*/  IMAD.HI.U32 R36, R62, R25, RZ ;  /* 0x000000193e247227 */ /* 0x000fe200078e00ff */
[----:B------:R-:W-:Y:S02]  /*5240*/  ISETP.NE.AND P0, PT, R24, 0x1, PT ;  /* 0x000000011800780c */ /* 0x000fe40003f05270 */
[----:B------:R-:W-:Y:S01]  /*5250*/  ISETP.NE.AND P2, PT, R26, 0x1, PT ;  /* 0x000000011a00780c */ /* 0x000fe20003f45270 */
[-C--:B------:R-:W-:Y:S01]  /*5260*/  IMAD.HI.U32 R34, R63, R56.reuse, RZ ;  /* 0x000000383f227227 */ /* 0x080fe200078e00ff */
[----:B------:R-:W-:Y:S02]  /*5270*/  SHF.R.U32.HI R37, RZ, R61, R36 ;  /* 0x0000003dff257219 */ /* 0x000fe40000011624 */
[----:B------:R-:W-:Y:S01]  /*5280*/  ISETP.NE.AND P3, PT, R28, 0x1, PT ;  /* 0x000000011c00780c */ /* 0x000fe20003f65270 */
[----:B------:R-:W-:Y:S01]  /*5290*/  IMAD.HI.U32 R40, R29, R25, RZ ;  /* 0x000000191d287227 */ /* 0x000fe200078e00ff */
[----:B------:R-:W-:Y:S02]  /*52a0*/  SHF.R.U32.HI R34, RZ, R57, R34 ;  /* 0x00000039ff227219 */ /* 0x000fe40000011622 */
[----:B------:R-:W-:Y:S01]  /*52b0*/  SEL R3, R62, R37, !P0 ;  /* 0x000000253e037207 */ /* 0x000fe20004000000 */
[----:B------:R-:W-:Y:S01]  /*52c0*/  IMAD.HI.U32 R38, R31, R56, RZ ;  /* 0x000000381f267227 */ /* 0x000fe200078e00ff */
[----:B------:R-:W-:Y:S03]  /*52d0*/  SEL R7, R63, R34, !P3 ;  /* 0x000000223f077207 */ /* 0x000fe60005800000 */
[-C--:B------:R-:W-:Y:S01]  /*52e0*/  IMAD.HI.U32 R34, R3, R22.reuse, RZ ;  /* 0x0000001603227227 */ /* 0x080fe200078e00ff */
[----:B------:R-:W-:Y:S03]  /*52f0*/  SHF.R.U32.HI R38, RZ, R57, R38 ;  /* 0x00000039ff267219 */ /* 0x000fe60000011626 */
[----:B------:R-:W-:Y:S01]  /*5300*/  IMAD.HI.U32 R36, R7, R22, RZ ;  /* 0x0000001607247227 */ /* 0x000fe200078e00ff */
[----:B------:R-:W-:Y:S02]  /*5310*/  @P2 SHF.R.U32.HI R3, RZ, R23, R34 ;  /* 0x00000017ff032219 */ /* 0x000fe40000011622 */
[----:B------:R-:W-:Y:S02]  /*5320*/  SHF.R.U32.HI R34, RZ, R61, R40 ;  /* 0x0000003dff227219 */ /* 0x000fe40000011628 */
[----:B------:R-:W-:Y:S01]  /*5330*/  @P2 SHF.R.U32.HI R7, RZ, R23, R36 ;  /* 0x00000017ff072219 */ /* 0x000fe20000011624 */
[C---:B------:R-:W-:Y:S01]  /*5340*/  IMAD R2, R26.reuse, R3, RZ ;  /* 0x000000031a027224 */ /* 0x040fe200078e02ff */
[----:B------:R-:W-:Y:S02]  /*5350*/  SEL R5, R29, R34, !P0 ;  /* 0x000000221d057207 */ /* 0x000fe40004000000 */
[----:B------:R-:W-:Y:S01]  /*5360*/  SEL R3, R31, R38, !P3 ;  /* 0x000000261f037207 */ /* 0x000fe20005800000 */
[----:B------:R-:W-:Y:S01]  /*5370*/  IMAD R4, R26, R7, RZ ;  /* 0x000000071a047224 */ /* 0x000fe200078e02ff */
[C---:B------:R-:W-:Y:S01]  /*5380*/  ISETP.GE.AND P0, PT, R5.reuse, R2, PT ;  /* 0x000000020500720c */ /* 0x040fe20003f06270 */
[----:B------:R-:W-:Y:S03]  /*5390*/  IMAD.HI.U32 R6, R5, R22, RZ ;  /* 0x0000001605067227 */ /* 0x000fe600078e00ff */
[----:B------:R-:W-:Y:S01]  /*53a0*/  ISETP.GE.OR P0, PT, R3, R4, P0 ;  /* 0x000000040300720c */ /* 0x000fe20000706670 */
[----:B------:R-:W-:Y:S01]  /*53b0*/  IMAD.MOV R4, RZ, RZ, -R3 ;  /* 0x000000ffff047224 */ /* 0x000fe200078e0a03 */
[-C--:B------:R-:W-:Y:S03]  /*53c0*/  SHF.R.U32.HI R6, RZ, R23.reuse, R6 ;  /* 0x00000017ff067219 */ /* 0x080fe60000011606 */
[----:B------:R-:W-:Y:S01]  /*53d0*/  IMAD R31, R28, R4, R31 ;  /* 0x000000041c1f7224 */ /* 0x000fe200078e021f */
[----:B------:R-:W-:Y:S05]  /*53e0*/  SEL R15, R5, R6, !P2 ;  /* 0x00000006050f7207 */ /* 0x000fea0005000000 */
[----:B------:R-:W-:Y:S02]  /*53f0*/  IMAD.MOV R6, RZ, RZ, -R15 ;  /* 0x000000ffff067224 */ /* 0x000fe400078e0a0f */
[C---:B------:R-:W-:Y:S04]  /*5400*/  @!P0 IMAD.HI.U32 R2, R3.reuse, R22, RZ ;  /* 0x0000001603028227 */ /* 0x040fe800078e00ff */
[----:B------:R-:W-:Y:S01]  /*5410*/  IMAD R6, R26, R6, R5 ;  /* 0x000000061a067224 */ /* 0x000fe200078e0205 */
[----:B------:R-:W-:Y:S04]  /*5420*/  @!P0 SHF.R.U32.HI R2, RZ, R23, R2 ;  /* 0x00000017ff028219 */ /* 0x000fe80000011602 */
[----:B------:R-:W-:Y:S02]  /*5430*/  @!P0 SEL R0, R3, R2, !P2 ;  /* 0x0000000203008207 */ /* 0x000fe40005000000 */
[----:B------:R-:W-:Y:S02]  /*5440*/  IADD3 R2, PT, PT, -R5, RZ, RZ ;  /* 0x000000ff05027210 */ /* 0x000fe40007ffe1ff */
[----:B------:R-:W-:Y:S01]  /*5450*/  @!P0 IADD3 R8, PT, PT, R15, -R0, RZ ;  /* 0x800000000f088210 */ /* 0x000fe20007ffe0ff */
[----:B------:R-:W-:Y:S02]  /*5460*/  @!P0 IMAD R0, R7, R6, R0 ;  /* 0x0000000607008224 */ /* 0x000fe400078e0200 */
[----:B------:R-:W-:Y:S02]  /*5470*/  IMAD R29, R24, R2, R29 ;  /* 0x00000002181d7224 */ /* 0x000fe400078e021d */
[----:B------:R-:W-:Y:S02]  /*5480*/  @!P0 IMAD R5, R8, R26, R3 ;  /* 0x0000001a08058224 */ /* 0x000fe400078e0203 */
[----:B------:R-:W-:Y:S04]  /*5490*/  @!P0 IMAD.MOV.U32 R3, RZ, RZ, R0 ;  /* 0x000000ffff038224 */ /* 0x000fe800078e0000 */
[----:B------:R-:W-:Y:S02]  /*54a0*/  IMAD R31, R3, R28, R31 ;  /* 0x0000001c031f7224 */ /* 0x000fe400078e021f */
[----:B------:R-:W-:Y:S07]  /*54b0*/  IMAD R29, R5, R24, R29 ;  /* 0x00000018051d7224 */ /* 0x000fee00078e021d */
.L_x_88:
[----:B-1----:R-:W-:Y:S01]  /*54c0*/  @!P1 ISETP.NE.AND P0, PT, R10, 0x1, PT ;  /* 0x000000010a00980c */ /* 0x002fe20003f05270 */
[----:B------:R-:W-:Y:S01]  /*54d0*/  @!P1 IMAD.HI.U32 R3, R29, R11, RZ ;  /* 0x0000000b1d039227 */ /* 0x000fe200078e00ff */
[----:B------:R-:W-:Y:S01]  /*54e0*/  R2UR UR42, R21 ;  /* 0x00000000152a72ca */ /* 0x000fe200000e0000 */
[----:B------:R-:W-:Y:S01]  /*54f0*/  BSSY.RECONVERGENT B6, `(.L_x_89) ;  /* 0x0000031000067945 */ /* 0x000fe20003800200 */
[----:B------:R-:W-:Y:S01]  /*5500*/  R2UR UR41, R20 ;  /* 0x00000000142972ca */ /* 0x000fe200000e0000 */
[----:B------:R-:W-:Y:S01]  /*5510*/  @!P1 IMAD.HI.U32 R0, R31, R12, RZ ;  /* 0x0000000c1f009227 */ /* 0x000fe200078e00ff */
[----:B------:R-:W-:Y:S02]  /*5520*/  @!P1 SHF.R.U32.HI R2, RZ, R14, R3 ;  /* 0x0000000eff029219 */ /* 0x000fe40000011603 */
[----:B------:R-:W-:Y:S01]  /*5530*/  @!P1 ISETP.NE.AND P2, PT, R9, 0x1, PT ;  /* 0x000000010900980c */ /* 0x000fe20003f45270 */
[----:B------:R-:W-:Y:S01]  /*5540*/  VIADD R75, R75, 0x1 ;  /* 0x000000014b4b7836 */ /* 0x000fe20000000000 */
[----:B------:R-:W-:Y:S02]  /*5550*/  @!P1 SEL R2, R29, R2, !P0 ;  /* 0x000000021d029207 */ /* 0x000fe40004000000 */
[----:B------:R-:W-:Y:S02]  /*5560*/  @!P1 SHF.R.U32.HI R0, RZ, R13, R0 ;  /* 0x0000000dff009219 */ /* 0x000fe40000011600 */
[----:B------:R-:W-:Y:S01]  /*5570*/  LOP3.LUT P0, RZ, R66, 0x1b0, RZ, 0xc0, !PT ;  /* 0x000001b042ff7812 */ /* 0x000fe2000780c0ff */
[----:B------:R-:W-:Y:S01]  /*5580*/  USHF.L.U32 UR42, UR42, 0x6, URZ ;  /* 0x000000062a2a7899 */ /* 0x000fe200080006ff */
[----:B------:R-:W-:Y:S01]  /*5590*/  @!P1 SEL R3, R31, R0, !P2 ;  /* 0x000000001f039207 */ /* 0x000fe20005000000 */
[----:B------:R-:W-:Y:S01]  /*55a0*/  USHF.L.U32 UR41, UR41, 0x7, URZ ;  /* 0x0000000729297899 */ /* 0x000fe200080006ff */
[----:B------:R-:W-:Y:S03]  /*55b0*/  @P4 SHF.R.U32.HI R67, RZ, 0x10, R17 ;  /* 0x00000010ff434819 */ /* 0x000fe60000011611 */
[----:B------:R-:W-:Y:S02]  /*55c0*/  @!P1 IMAD.IADD R0, R2, 0x1, -R3 ;  /* 0x0000000102009824 */ /* 0x000fe400078e0a03 */
[----:B------:R-:W-:Y:S02]  /*55d0*/  @!P1 IMAD.IADD R2, R3, 0x1, -R2 ;  /* 0x0000000103029824 */ /* 0x000fe400078e0a02 */
[----:B------:R-:W-:Y:S02]  /*55e0*/  @!P1 IMAD R31, R0, R9, R31 ;  /* 0x00000009001f9224 */ /* 0x000fe400078e021f */
[----:B------:R-:W-:Y:S01]  /*55f0*/  @!P1 IMAD R29, R2, R10, R29 ;  /* 0x0000000a021d9224 */ /* 0x000fe200078e021d */
[----:B------:R-:W-:Y:S06]  /*5600*/  @!P0 BRA `(.L_x_90) ;  /* 0x00000000007c8947 */ /* 0x000fec0003800000 */
[----:B------:R-:W1:Y:S01]  /*5610*/  LDCU.64 UR8, c[0x4][0x80] ;  /* 0x01001000ff0877ac */ /* 0x000e620008000a00 */
[----:B------:R-:W-:Y:S01]  /*5620*/  MOV R2, 0x0 ;  /* 0x0000000000027802 */ /* 0x000fe20000000f00 */
[----:B------:R-:W-:Y:S02]  /*5630*/  HFMA2 R12, -RZ, RZ, 0, 5.9604644775390625e-08 ;  /* 0x00000001ff0c7431 */ /* 0x000fe400000001ff */
[----:B------:R-:W-:Y:S01]  /*5640*/  IMAD.MOV.U32 R8, RZ, RZ, 0x70 ;  /* 0x00000070ff087424 */ /* 0x000fe200078e00ff */
[----:B------:R2:W3:Y:S01]  /*5650*/  LDC.64 R14, c[0x4][R2] ;  /* 0x01000000020e7b82 */ /* 0x0004e20000000a00 */
[----:B------:R-:W4:Y:S01]  /*5660*/  LDCU.64 UR6, c[0x4][0x88] ;  /* 0x01001100ff0677ac */ /* 0x000f220008000a00 */
[----:B------:R-:W-:Y:S01]  /*5670*/  IMAD.MOV.U32 R13, RZ, RZ, RZ ;  /* 0x000000ffff0d7224 */ /* 0x000fe200078e00ff */
[----:B------:R-:W2:Y:S01]  /*5680*/  LDCU.64 UR4, c[0x4][0x8] ;  /* 0x01000100ff0477ac */ /* 0x000ea20008000a00 */
[----:B-1----:R-:W-:Y:S01]  /*5690*/  MOV R5, UR9 ;  /* 0x0000000900057c02 */ /* 0x002fe20008000f00 */
[----:B------:R-:W-:Y:S01]  /*56a0*/  IMAD.U32 R4, RZ, RZ, UR8 ;  /* 0x00000008ff047e24 */ /* 0x000fe2000f8e00ff */
[----:B----4-:R-:W-:Y:S01]  /*56b0*/  MOV R7, UR7 ;  /* 0x0000000700077c02 */ /* 0x010fe20008000f00 */
[----:B------:R-:W-:Y:S01]  /*56c0*/  IMAD.U32 R6, RZ, RZ, UR6 ;  /* 0x00000006ff067e24 */ /* 0x000fe2000f8e00ff */
[----:B--2---:R-:W-:Y:S01]  /*56d0*/  MOV R11, UR5 ;  /* 0x00000005000b7c02 */ /* 0x004fe20008000f00 */
[----:B------:R-:W-:Y:S02]  /*56e0*/  IMAD.U32 R10, RZ, RZ, UR4 ;  /* 0x00000004ff0a7e24 */ /* 0x000fe4000f8e00ff */
[----:B------:R-:W-:Y:S07]  /*56f0*/  LEPC R20, `(.L_x_91) ;  /* 0x000000001014794e */ /* 0x000fee0000000000 */
[----:B---3-5:R-:W-:Y:S05]  /*5700*/  CALL.ABS.NOINC R14 ;  /* 0x000000000e007343 */ /* 0x028fea0003c00000 */
.L_x_91:
[----:B------:R-:W1:Y:S01]  /*5710*/  LDCU.64 UR8, c[0x4][0x80] ;  /* 0x01001000ff0877ac */ /* 0x000e620008000a00 */
[----:B------:R-:W2:Y:S01]  /*5720*/  LDC.64 R2, c[0x4][R2] ;  /* 0x0100000002027b82 */ /* 0x000ea20000000a00 */
[----:B------:R-:W-:Y:S02]  /*5730*/  HFMA2 R12, -RZ, RZ, 0, 5.9604644775390625e-08 ;  /* 0x00000001ff0c7431 */ /* 0x000fe400000001ff */
[----:B------:R-:W-:Y:S02]  /*5740*/  IMAD.MOV.U32 R8, RZ, RZ, 0x70 ;  /* 0x00000070ff087424 */ /* 0x000fe400078e00ff */
[----:B------:R-:W-:Y:S01]  /*5750*/  IMAD.MOV.U32 R13, RZ, RZ, RZ ;  /* 0x000000ffff0d7224 */ /* 0x000fe200078e00ff */
[----:B------:R-:W3:Y:S01]  /*5760*/  LDCU.64 UR6, c[0x4][0x88] ;  /* 0x01001100ff0677ac */ /* 0x000ee20008000a00 */
[----:B------:R-:W4:Y:S01]  /*5770*/  LDCU.64 UR4, c[0x4][0x8] ;  /* 0x01000100ff0477ac */ /* 0x000f220008000a00 */
[----:B-1----:R-:W-:Y:S02]  /*5780*/  MOV R4, UR8 ;  /* 0x0000000800047c02 */ /* 0x002fe40008000f00 */
[----:B------:R-:W-:Y:S02]  /*5790*/  MOV R5, UR9 ;  /* 0x0000000900057c02 */ /* 0x000fe40008000f00 */
[----:B---3--:R-:W-:Y:S01]  /*57a0*/  MOV R7, UR7 ;  /* 0x0000000700077c02 */ /* 0x008fe20008000f00 */
[----:B------:R-:W-:Y:S01]  /*57b0*/  IMAD.U32 R6, RZ, RZ, UR6 ;  /* 0x00000006ff067e24 */ /* 0x000fe2000f8e00ff */
[----:B----4-:R-:W-:Y:S01]  /*57c0*/  MOV R11, UR5 ;  /* 0x00000005000b7c02 */ /* 0x010fe20008000f00 */
[----:B------:R-:W-:Y:S02]  /*57d0*/  IMAD.U32 R10, RZ, RZ, UR4 ;  /* 0x00000004ff0a7e24 */ /* 0x000fe4000f8e00ff */
[----:B------:R-:W-:Y:S07]  /*57e0*/  LEPC R20, `(.L_x_90) ;  /* 0x000000001014794e */ /* 0x000fee0000000000 */
[----:B--2---:R-:W-:Y:S05]  /*57f0*/  CALL.ABS.NOINC R2 ;  /* 0x0000000002007343 */ /* 0x004fea0003c00000 */
.L_x_90:
[----:B------:R-:W-:Y:S05]  /*5800*/  BSYNC.RECONVERGENT B6 ;  /* 0x0000000000067941 */ /* 0x000fea0003800200 */
.L_x_89:
[----:B------:R-:W-:Y:S01]  /*5810*/  ISETP.NE.U32.AND P4, PT, R54, RZ, PT ;  /* 0x000000ff3600720c */ /* 0x000fe20003f85070 */
[----:B------:R-:W-:Y:S01]  /*5820*/  UISETP.NE.AND UP2, UPT, UR50, URZ, UPT ;  /* 0x000000ff3200728c */ /* 0x000fe2000bf45270 */
[----:B------:R-:W-:Y:S01]  /*5830*/  ISETP.NE.U32.AND P2, PT, RZ, UR38, PT ;  /* 0x00000026ff007c0c */ /* 0x000fe2000bf45070 */
[----:B------:R-:W-:Y:S01]  /*5840*/  UISETP.NE.U32.AND UP1, UPT, UR44, URZ, UPT ;  /* 0x000000ff2c00728c */ /* 0x000fe2000bf25070 */
[----:B------:R-:W-:Y:S01]  /*5850*/  ISETP.NE.AND.EX P4, PT, R55, RZ, PT, P4 ;  /* 0x000000ff3700720c */ /* 0x000fe20003f85340 */
[----:B------:R-:W-:Y:S01]  /*5860*/  UPLOP3.LUT UP0, UPT, UPT, UPT, UPT, 0x40, 0x4 ;  /* 0x000000000004789c */ /* 0x000fe20003f0e870 */
[----:B------:R-:W-:Y:S01]  /*5870*/  ISETP.NE.AND.EX P2, PT, RZ, UR39, PT, P2 ;  /* 0x00000027ff007c0c */ /* 0x000fe2000bf45320 */
[----:B------:R-:W-:Y:S01]  /*5880*/  UISETP.NE.AND.EX UP1, UPT, UR45, URZ, UPT, UP1 ;  /* 0x000000ff2d00728c */ /* 0x000fe2000bf25310 */
[----:B------:R-:W-:Y:S04]  /*5890*/  PLOP3.LUT P1, PT, PT, PT, UP2, 0x80, 0x8 ;  /* 0x000000000008781c */ /* 0x000fe80003f2f028 */
[----:B------:R-:W-:Y:S06]  /*58a0*/  @UP2 UPLOP3.LUT UP0, UPT, UPT, UPT, UP1, 0x80, 0x8 ;  /* 0x000000000008289c */ /* 0x000fec0003f0f010 */
[----:B------:R-:W-:Y:S01]  /*58b0*/  PLOP3.LUT P0, PT, PT, PT, UP0, 0x80, 0x8 ;  /* 0x000000000008781c */ /* 0x000fe20003f0f008 */
[----:B------:R-:W-:Y:S01]  /*58c0*/  @!UPT UIADD3 URZ, UPT, UPT, URZ, URZ, URZ ;  /* 0x000000fffffff290 */ /* 0x000fe2000fffe0ff */
[----:B------:R-:W-:Y:S11]  /*58d0*/  BRA.U !UP1, `(.L_x_92) ;  /* 0x0000000109387547 */ /* 0x000ff6000b800000 */
[----:B------:R-:W-:Y:S01]  /*58e0*/  UISETP.NE.U32.AND UP0, UPT, UR38, URZ, UPT ;  /* 0x000000ff2600728c */ /* 0x000fe2000bf05070 */
[----:B------:R-:W-:Y:S02]  /*58f0*/  HFMA2 R0, -RZ, RZ, 0, 5.9604644775390625e-08 ;  /* 0x00000001ff007431 */ /* 0x000fe400000001ff */
[----:B------:R-:W-:Y:S01]  /*5900*/  IMAD.MOV.U32 R59, RZ, RZ, 0x1 ;  /* 0x00000001ff3b7424 */ /* 0x000fe200078e00ff */
[----:B------:R-:W-:Y:S06]  /*5910*/  UISETP.NE.AND.EX UP0, UPT, UR39, URZ, UPT, UP0 ;  /* 0x000000ff2700728c */ /* 0x000fec000bf05300 */
[----:B------:R-:W-:Y:S05]  /*5920*/  PLOP3.LUT P3, PT, PT, PT, UP0, 0x80, 0x8 ;  /* 0x000000000008781c */ /* 0x000fea0003f6f008 */
[----:B------:R-:W1:Y:S01]  /*5930*/  @UP0 LDCU.64 UR6, c[0x0][0x888] ;  /* 0x00011100ff0607ac */ /* 0x000e620008000a00 */
[----:B------:R-:W-:Y:S07]  /*5940*/  @UP0 UIMAD UR4, UR36, UR44, URZ ;  /* 0x0000002c240402a4 */ /* 0x000fee000f8e02ff */
[----:B------:R-:W-:Y:S01]  /*5950*/  @!P3 PRMT R59, R0, 0x7610, R59 ;  /* 0x00007610003bb816 */ /* 0x000fe2000000003b */
[----:B-1----:R-:W-:Y:S03]  /*5960*/  @UP0 UIMAD.WIDE UR6, UR4, 0x4, UR6 ;  /* 0x00000004040608a5 */ /* 0x002fe6000f8e0206 */
[----:B------:R-:W1:Y:S03]  /*5970*/  @!UP0 LDCU UR4, c[0x0][0x880] ;  /* 0x00011000ff0487ac */ /* 0x000e660008000800 */
[----:B------:R-:W-:Y:S01]  /*5980*/  IMAD.U32 R2, RZ, RZ, UR6 ;  /* 0x00000006ff027e24 */ /* 0x000fe2000f8e00ff */
[----:B------:R-:W-:Y:S05]  /*5990*/  MOV R3, UR7 ;  /* 0x0000000700037c02 */ /* 0x000fea0008000f00 */
[----:B-----5:R2:W5:Y:S02]  /*59a0*/  @P3 LDG.E R35, desc[UR46][R2.64] ;  /* 0x0000002e02233981 */ /* 0x020564000c1e1900 */
[----:B-12---:R-:W-:Y:S02]  /*59b0*/  @!P3 IMAD.U32 R35, RZ, RZ, UR4 ;  /* 0x00000004ff23be24 */ /* 0x006fe4000f8e00ff */
.L_x_92:
[----:B------:R-:W-:Y:S05]  /*59c0*/  @!P4 BRA `(.L_x_93) ;  /* 0x000000000020c947 */ /* 0x000fea0003800000 */
[----:B------:R-:W-:Y:S04]  /*59d0*/  ISETP.NE.U32.AND P3, PT, R52, RZ, PT ;  /* 0x000000ff3400720c */ /* 0x000fe80003f65070 */
[----:B------:R-:W-:Y:S11]  /*59e0*/  ISETP.NE.AND.EX P3, PT, R53, RZ, PT, P3 ;  /* 0x000000ff3500720c */ /* 0x000ff60003f65330 */
[----:B------:R-:W-:Y:S02]  /*59f0*/  @!UPT UIADD3 URZ, UPT, UPT, URZ, URZ, URZ ;  /* 0x000000fffffff290 */ /* 0x000fe4000fffe0ff */
[----:B------:R-:W1:Y:S01]  /*5a00*/  @P3 LDC.64 R2, c[0x0][0x8a8] ;  /* 0x00022a00ff023b82 */ /* 0x000e620000000a00 */
[----:B------:R-:W-:Y:S04]  /*5a10*/  @P3 IMAD R0, R54, UR36, RZ ;  /* 0x0000002436003c24 */ /* 0x000fe8000f8e02ff */
[----:B-1----:R-:W-:Y:S05]  /*5a20*/  @P3 IMAD.WIDE R2, R0, 0x4, R2 ;  /* 0x0000000400023825 */ /* 0x002fea00078e0202 */
[----:B-----5:R1:W5:Y:S02]  /*5a30*/  @P3 LDG.E R33, desc[UR46][R2.64] ;  /* 0x0000002e02213981 */ /* 0x020364000c1e1900 */
[----:B-1----:R-:W2:Y:S02]  /*5a40*/  @!P3 LDC R33, c[0x0][0x8a0] ;  /* 0x00022800ff21bb82 */ /* 0x002ea40000000800 */
.L_x_93:
[----:B-----5:R-:W-:Y:S01]  /*5a50*/  FSETP.NEU.AND P3, PT, R35, RZ, PT ;  /* 0x000000ff2300720b */ /* 0x020fe20003f6d000 */
[----:B------:R-:W-:Y:S01]  /*5a60*/  IMAD.SHL.U32 R80, R64, 0x2, RZ ;  /* 0x0000000240507824 */ /* 0x000fe200078e00ff */
[----:B------:R-:W-:Y:S01]  /*5a70*/  SEL R7, RZ, 0xffffffff, P2 ;  /* 0xffffffffff077807 */ /* 0x000fe20001000000 */
[----:B------:R-:W-:Y:S01]  /*5a80*/  BSSY B1, `(.L_x_94) ;  /* 0x0000036000017945 */ /* 0x000fe20003800000 */
[----:B------:R-:W-:Y:S01]  /*5a90*/  @P1 LOP3.LUT P2, RZ, R59, 0xff, RZ, 0xc0, !PT ;  /* 0x000000ff3bff1812 */ /* 0x000fe2000784c0ff */
[----:B------:R-:W-:Y:S01]  /*5aa0*/  VIADD R78, R80, UR48 ;  /* 0x00000030504e7c36 */ /* 0x000fe20008000000 */
[----:B------:R-:W-:Y:S01]  /*5ab0*/  @P1 SEL R2, RZ, 0xffffffff, P3 ;  /* 0xffffffffff021807 */ /* 0x000fe20001800000 */
[----:B------:R-:W-:Y:S01]  /*5ac0*/  IMAD.MOV.U32 R81, RZ, RZ, 0x1 ;  /* 0x00000001ff517424 */ /* 0x000fe200078e00ff */
[----:B------:R-:W-:Y:S01]  /*5ad0*/  LOP3.LUT R70, R70, 0x1, RZ, 0x3c, !PT ;  /* 0x0000000146467812 */ /* 0x000fe200078e3cff */
[----:B------:R-:W-:Y:S01]  /*5ae0*/  IMAD.MOV.U32 R39, RZ, RZ, RZ ;  /* 0x000000ffff277224 */ /* 0x000fe200078e00ff */
[----:B------:R-:W-:Y:S02]  /*5af0*/  @P0 SEL R2, R7, R2, !P2 ;  /* 0x0000000207020207 */ /* 0x000fe40005000000 */
[----:B------:R-:W-:Y:S02]  /*5b00*/  CS2R R50, SRZ ;  /* 0x0000000000327805 */ /* 0x000fe4000001ff00 */
[----:B------:R-:W-:Y:S02]  /*5b10*/  LEA R79, R30, UR48, 0x3 ;  /* 0x000000301e4f7c11 */ /* 0x000fe4000f8e18ff */
[----:B------:R-:W-:Y:S02]  /*5b20*/  CS2R R48, SRZ ;  /* 0x0000000000307805 */ /* 0x000fe4000001ff00 */
[----:B------:R-:W-:Y:S02]  /*5b30*/  @P1 LOP3.LUT R2, R2, 0x1, RZ, 0xc0, !PT ;  /* 0x0000000102021812 */ /* 0x000fe400078ec0ff */
[----:B------:R-:W-:Y:S02]  /*5b40*/  CS2R R42, SRZ ;  /* 0x00000000002a7805 */ /* 0x000fe4000001ff00 */
[----:B------:R-:W-:Y:S02]  /*5b50*/  SHF.L.U32 R0, R69, 0x1f, RZ ;  /* 0x0000001f45007819 */ /* 0x000fe400000006ff */
[----:B------:R-:W-:Y:S02]  /*5b60*/  CS2R R40, SRZ ;  /* 0x0000000000287805 */ /* 0x000fe4000001ff00 */
[----:B------:R-:W-:Y:S01]  /*5b70*/  ISETP.NE.U32.OR P5, PT, R2, 0x1, !P1 ;  /* 0x000000010200780c */ /* 0x000fe20004fa5470 */
[----:B------:R-:W-:Y:S01]  /*5b80*/  IMAD.IADD R77, R71, 0x1, R78 ;  /* 0x00000001474d7824 */ /* 0x000fe200078e024e */
[----:B------:R-:W-:Y:S02]  /*5b90*/  PLOP3.LUT P2, PT, PT, PT, UP1, 0x80, 0x8 ;  /* 0x000000000008781c */ /* 0x000fe40003f4f018 */
[----:B------:R-:W-:Y:S02]  /*5ba0*/  LEA.HI R5, R30, R30, RZ, 0x1 ;  /* 0x0000001e1e057211 */ /* 0x000fe400078f08ff */
[----:B------:R-:W-:Y:S02]  /*5bb0*/  LOP3.LUT P4, R74, R59, 0xff, RZ, 0xc0, !PT ;  /* 0x000000ff3b4a7812 */ /* 0x000fe4000788c0ff */
[----:B------:R-:W-:Y:S01]  /*5bc0*/  SEL R2, RZ, 0xffffffff, P3 ;  /* 0xffffffffff027807 */ /* 0x000fe20001800000 */
[C---:B------:R-:W-:Y:S01]  /*5bd0*/  IMAD.SHL.U32 R3, R5.reuse, 0x40, RZ ;  /* 0x0000004005037824 */ /* 0x040fe200078e00ff */
[----:B------:R-:W-:Y:S02]  /*5be0*/  LOP3.LUT R5, R5, 0xffe, RZ, 0xc0, !PT ;  /* 0x00000ffe05057812 */ /* 0x000fe400078ec0ff */
[----:B------:R-:W-:Y:S02]  /*5bf0*/  P2R R76, PR, RZ, 0x20 ;  /* 0x00000020ff4c7803 */ /* 0x000fe40000000000 */
[----:B------:R-:W-:Y:S01]  /*5c00*/  @P5 SHF.L.U32 R4, R70, 0x1f, RZ ;  /* 0x0000001f46045819 */ /* 0x000fe200000006ff */
[----:B------:R-:W-:Y:S01]  /*5c10*/  IMAD.IADD R34, R30, 0x1, -R5 ;  /* 0x000000011e227824 */ /* 0x000fe200078e0a05 */
[----:B------:R-:W-:Y:S02]  /*5c20*/  @P2 SEL R2, R7, R2, !P4 ;  /* 0x0000000207022207 */ /* 0x000fe40006000000 */
[----:B------:R-:W1:Y:S01]  /*5c30*/  @P5 SYNCS.PHASECHK.TRANS64.TRYWAIT P1, [UR48+0x80], R4 ;  /* 0x00008004ff0055a7 */ /* 0x000e620008021130 */
[----:B------:R-:W-:Y:S02]  /*5c40*/  LOP3.LUT R3, R3, 0xffffff80, RZ, 0xc0, !PT ;  /* 0xffffff8003037812 */ /* 0x000fe400078ec0ff */
[----:B------:R-:W-:Y:S03]  /*5c50*/  LOP3.LUT R2, R2, 0x1, RZ, 0xc0, !PT ;  /* 0x0000000102027812 */ /* 0x000fe600078ec0ff */
[----:B------:R-:W-:Y:S01]  /*5c60*/  IMAD.IADD R3, R32, 0x1, R3 ;  /* 0x0000000120037824 */ /* 0x000fe200078e0203 */
[----:B------:R-:W-:Y:S03]  /*5c70*/  ISETP.NE.U32.AND P2, PT, R2, 0x1, PT ;  /* 0x000000010200780c */ /* 0x000fe60003f45070 */
[----:B------:R-:W-:Y:S01]  /*5c80*/  IMAD R34, R34, 0x100000, R3 ;  /* 0x0010000022227824 */ /* 0x000fe200078e0203 */
[----:B------:R-:W-:Y:S01]  /*5c90*/  P2R R82, PR, RZ, 0x4 ;  /* 0x00000004ff527803 */ /* 0x000fe20000000000 */
[----:B------:R3:W4:Y:S01]  /*5ca0*/  SYNCS.PHASECHK.TRANS64.TRYWAIT P0, [R79+URZ+0xf0], R0 ;  /* 0x0000f0004f0075a7 */ /* 0x00072200080011ff */
[----:B-1----:R-:W-:Y:S01]  /*5cb0*/  @P5 SEL R81, RZ, 0x1, !P1 ;  /* 0x00000001ff515807 */ /* 0x002fe20004800000 */
[----:B---3--:R-:W-:Y:S06]  /*5cc0*/  @!P5 BRA `(.L_x_95) ;  /* 0x000000000044d947 */ /* 0x008fec0003800000 */
[----:B------:R-:W-:Y:S01]  /*5cd0*/  IMAD.MOV.U32 R50, RZ, RZ, RZ ;  /* 0x000000ffff327224 */ /* 0x000fe200078e00ff */
[----:B------:R-:W-:Y:S01]  /*5ce0*/  ISETP.NE.AND P1, PT, R81, RZ, PT ;  /* 0x000000ff5100720c */ /* 0x000fe20003f25270 */
[----:B------:R-:W-:Y:S01]  /*5cf0*/  BSSY B0, `(.L_x_96) ;  /* 0x0000008000007945 */ /* 0x000fe20003800000 */
[----:B------:R-:W-:Y:S02]  /*5d00*/  CS2R R42, SRZ ;  /* 0x00000000002a7805 */ /* 0x000fe4000001ff00 */
[----:B------:R-:W-:Y:S02]  /*5d10*/  CS2R R40, SRZ ;  /* 0x0000000000287805 */ /* 0x000fe4000001ff00 */
[----:B------:R-:W-:Y:S07]  /*5d20*/  CS2R R48, SRZ ;  /* 0x0000000000307805 */ /* 0x000fee000001ff00 */
[----:B------:R-:W-:Y:S05]  /*5d30*/  @P1 BRA `(.L_x_97) ;  /* 0x00000000000c1947 */ /* 0x000fea0003800000 */
[----:B------:R-:W-:Y:S04]  /*5d40*/  SHF.L.U32 R3, R70, 0x1f, RZ ;  /* 0x0000001f46037819 */ /* 0x000fe800000006ff */
[----:B------:R-:W1:Y:S02]  /*5d50*/  SYNCS.PHASECHK.TRANS64.TRYWAIT P1, [UR48+0x80], R3 ;  /* 0x00008003ff0075a7 */ /* 0x000e640008021130 */
[----:B-1----:R-:W-:Y:S05]  /*5d60*/  @!P1 BRA `(.L_x_98) ;  /* 0x0000002c00fc9947 */ /* 0x002fea0003800000 */
.L_x_97:
[----:B------:R-:W-:Y:S05]  /*5d70*/  BSYNC B0 ;  /* 0x0000000000007941 */ /* 0x000fea0003800000 */
.L_x_96:
[----:B------:R-:W-:Y:S01]  /*5d80*/  ISETP.NE.AND P1, PT, R82, RZ, PT ;  /* 0x000000ff5200720c */ /* 0x000fe20003f25270 */
[----:B------:R-:W-:Y:S11]  /*5d90*/  HFMA2 R39, -RZ, RZ, 0, 5.9604644775390625e-08 ;  /* 0x00000001ff277431 */ /* 0x000ff600000001ff */
[----:B------:R-:W-:Y:S01]  /*5da0*/  @!UPT UIADD3 URZ, UPT, UPT, URZ, URZ, URZ ;  /* 0x000000fffffff290 */ /* 0x000fe2000fffe0ff */
[----:B------:R-:W-:Y:S05]  /*5db0*/  @P1 WARPSYNC.ALL ;  /* 0x0000000000001948 */ /* 0x000fea0003800000 */
[----:B------:R3:W1:Y:S04]  /*5dc0*/  @P1 LDSM.16.M88.4 R40, [R80+UR48+0x200] ;  /* 0x000200305028183b */ /* 0x0006680008000200 */
[----:B------:R3:W1:Y:S02]  /*5dd0*/  @P1 LDSM.16.M88.4 R48, [R77+0x200] ;  /* 0x000200004d30183b */ /* 0x0006640000000200 */
.L_x_95:
[----:B------:R-:W-:Y:S05]  /*5de0*/  BSYNC B1 ;  /* 0x0000000000017941 */ /* 0x000fea0003800000 */
.L_x_94:
[----:B-1----:R-:W-:Y:S04]  /*5df0*/  SHF.R.U32.HI R2, RZ, 0x15, R34 ;  /* 0x00000015ff027819 */ /* 0x002fe80000011622 */
[----:B------:R-:W-:Y:S01]  /*5e00*/  LOP3.LUT P1, RZ, R2, 0x3, R65, 0x48, !PT ;  /* 0x0000000302ff7812 */ /* 0x000fe20007824841 */
[----:B------:R-:W-:Y:S01]  /*5e10*/  @!UPT UIADD3 URZ, UPT, UPT, URZ, URZ, URZ ;  /* 0x000000fffffff290 */ /* 0x000fe2000fffe0ff */
[----:B----4-:R-:W-:Y:S11]  /*5e20*/  @P0 BRA `(.L_x_99) ;  /* 0x0000000000080947 */ /* 0x010ff60003800000 */
[----:B------:R-:W1:Y:S02]  /*5e30*/  SYNCS.PHASECHK.TRANS64.TRYWAIT P0, [R79+URZ+0xf0], R0 ;  /* 0x0000f0004f0075a7 */ /* 0x000e6400080011ff */
[----:B-1----:R-:W-:Y:S05]  /*5e40*/  @!P0 BRA `(.L_x_100) ;  /* 0x0000002c00dc8947 */ /* 0x002fea0003800000 */
.L_x_99:
[----:B------:R-:W-:Y:S05]  /*5e50*/  @!P1 BRA `(.L_x_101) ;  /* 0x0000000000409947 */ /* 0x000fea0003800000 */
[----:B------:R-:W4:Y:S01]  /*5e60*/  LDCU.64 UR8, c[0x4][0x70] ;  /* 0x01000e00ff0877ac */ /* 0x000f220008000a00 */
[----:B------:R-:W-:Y:S01]  /*5e70*/  MOV R3, 0x0 ;  /* 0x0000000000037802 */ /* 0x000fe20000000f00 */
[----:B------:R-:W-:Y:S02]  /*5e80*/  HFMA2 R12, -RZ, RZ, 0, 5.9604644775390625e-08 ;  /* 0x00000001ff0c7431 */ /* 0x000fe400000001ff */
[----:B------:R-:W-:Y:S02]  /*5e90*/  IMAD.MOV.U32 R8, RZ, RZ, 0x192 ;  /* 0x00000192ff087424 */ /* 0x000fe400078e00ff */
[----:B------:R-:W-:Y:S01]  /*5ea0*/  IMAD.MOV.U32 R13, RZ, RZ, RZ ;  /* 0x000000ffff0d7224 */ /* 0x000fe200078e00ff */
[----:B------:R-:W5:Y:S01]  /*5eb0*/  LDCU.64 UR6, c[0x4][0x78] ;  /* 0x01000f00ff0677ac */ /* 0x000f620008000a00 */
[----:B------:R-:W1:Y:S01]  /*5ec0*/  LDC.64 R2, c[0x4][R3] ;  /* 0x0100000003027b82 */ /* 0x000e620000000a00 */
[----:B------:R-:W2:Y:S01]  /*5ed0*/  LDCU.64 UR4, c[0x4][0x10] ;  /* 0x01000200ff0477ac */ /* 0x000ea20008000a00 */
[----:B----4-:R-:W-:Y:S01]  /*5ee0*/  MOV R5, UR9 ;  /* 0x0000000900057c02 */ /* 0x010fe20008000f00 */
[----:B------:R-:W-:Y:S01]  /*5ef0*/  IMAD.U32 R4, RZ, RZ, UR8 ;  /* 0x00000008ff047e24 */ /* 0x000fe2000f8e00ff */
[----:B-----5:R-:W-:Y:S01]  /*5f00*/  MOV R7, UR7 ;  /* 0x0000000700077c02 */ /* 0x020fe20008000f00 */
[----:B------:R-:W-:Y:S01]  /*5f10*/  IMAD.U32 R6, RZ, RZ, UR6 ;  /* 0x00000006ff067e24 */ /* 0x000fe2000f8e00ff */
[----:B--2---:R-:W-:Y:S01]  /*5f20*/  MOV R11, UR5 ;  /* 0x00000005000b7c02 */ /* 0x004fe20008000f00 */
[----:B------:R-:W-:Y:S02]  /*5f30*/  IMAD.U32 R10, RZ, RZ, UR4 ;  /* 0x00000004ff0a7e24 */ /* 0x000fe4000f8e00ff */
[----:B------:R-:W-:Y:S07]  /*5f40*/  LEPC R20, `(.L_x_101) ;  /* 0x000000001014794e */ /* 0x000fee0000000000 */
[----:B-1-3--:R-:W-:Y:S05]  /*5f50*/  CALL.ABS.NOINC R2 ;  /* 0x0000000002007343 */ /* 0x00afea0003c00000 */
.L_x_101:
[----:B------:R-:W-:Y:S01]  /*5f60*/  SHF.L.U32 R20, R40, 0x10, RZ ;  /* 0x0000001028147819 */ /* 0x000fe200000006ff */
[----:B------:R-:W-:Y:S05]  /*5f70*/  WARPSYNC.ALL ;  /* 0x0000000000007948 */ /* 0x000fea0003800000 */
[----:B------:R-:W-:Y:S01]  /*5f80*/  R2UR UR4, R34 ;  /* 0x00000000220472ca */ /* 0x000fe200000e0000 */
[----:B------:R-:W-:Y:S01]  /*5f90*/  BSSY.RECONVERGENT B0, `(.L_x_102) ;  /* 0x000004e000007945 */ /* 0x000fe20003800200 */
[----:B------:R-:W-:Y:S02]  /*5fa0*/  LOP3.LUT R21, R40, 0xffff0000, RZ, 0xc0, !PT ;  /* 0xffff000028157812 */ /* 0x000fe400078ec0ff */
[----:B------:R-:W-:Y:S02]  /*5fb0*/  LOP3.LUT R36, R41, 0xffff0000, RZ, 0xc0, !PT ;  /* 0xffff000029247812 */ /* 0x000fe400078ec0ff */
[----:B------:R-:W-:Y:S02]  /*5fc0*/  SHF.L.U32 R37, R43, 0x10, RZ ;  /* 0x000000102b257819 */ /* 0x000fe400000006ff */
[----:B------:R-:W-:Y:S02]  /*5fd0*/  LOP3.LUT R38, R51, 0xffff0000, RZ, 0xc0, !PT ;  /* 0xffff000033267812 */ /* 0x000fe400078ec0ff */
[----:B------:R-:W-:Y:S03]  /*5fe0*/  ISETP.NE.AND P0, PT, R72, RZ, PT ;  /* 0x000000ff4800720c */ /* 0x000fe60003f05270 */
[----:B------:R-:W1:Y:S02]  /*5ff0*/  LDTM.16dp256bit.x4 R4, tmem[UR4] ;  /* 0x00000004000479ee */ /* 0x000e640008120000 */
[C---:B-12---:R-:W-:Y:S01]  /*6000*/  FMUL R0, R33.reuse, R4 ;  /* 0x0000000421007220 */ /* 0x046fe20000400000 */
[C---:B------:R-:W-:Y:S01]  /*6010*/  FMUL R2, R33.reuse, R5 ;  /* 0x0000000521027220 */ /* 0x040fe20000400000 */
[C---:B------:R-:W-:Y:S01]  /*6020*/  FMUL R3, R33.reuse, R6 ;  /* 0x0000000621037220 */ /* 0x040fe20000400000 */
[----:B------:R-:W-:Y:S01]  /*6030*/  FMUL R7, R33, R7 ;  /* 0x0000000721077220 */ /* 0x000fe20000400000 */
[----:B------:R-:W-:Y:S01]  /*6040*/  FFMA R0, R35, R20, R0 ;  /* 0x0000001423007223 */ /* 0x000fe20000000000 */
[----:B------:R-:W-:Y:S01]  /*6050*/  SHF.L.U32 R20, R41, 0x10, RZ ;  /* 0x0000001029147819 */ /* 0x000fe200000006ff */
[----:B------:R-:W-:Y:S01]  /*6060*/  FFMA R2, R35, R21, R2 ;  /* 0x0000001523027223 */ /* 0x000fe20000000002 */
[C---:B------:R-:W-:Y:S01]  /*6070*/  SHF.L.U32 R21, R42.reuse, 0x10, RZ ;  /* 0x000000102a157819 */ /* 0x040fe200000006ff */
[C---:B------:R-:W-:Y:S01]  /*6080*/  FMUL R4, R33.reuse, R8 ;  /* 0x0000000821047220 */ /* 0x040fe20000400000 */
[----:B------:R-:W-:Y:S01]  /*6090*/  FMUL R5, R33, R9 ;  /* 0x0000000921057220 */ /* 0x000fe20000400000 */
[C---:B------:R-:W-:Y:S01]  /*60a0*/  FFMA R3, R35.reuse, R20, R3 ;  /* 0x0000001423037223 */ /* 0x040fe20000000003 */
[----:B------:R-:W-:Y:S01]  /*60b0*/  LOP3.LUT R20, R42, 0xffff0000, RZ, 0xc0, !PT ;  /* 0xffff00002a147812 */ /* 0x000fe200078ec0ff */
[----:B------:R-:W-:Y:S01]  /*60c0*/  FFMA R7, R35, R36, R7 ;  /* 0x0000002423077223 */ /* 0x000fe20000000007 */
[----:B------:R-:W-:Y:S01]  /*60d0*/  LOP3.LUT R36, R43, 0xffff0000, RZ, 0xc0, !PT ;  /* 0xffff00002b247812 */ /* 0x000fe200078ec0ff */
[C---:B------:R-:W-:Y:S01]  /*60e0*/  FMUL R6, R33.reuse, R10 ;  /* 0x0000000a21067220 */ /* 0x040fe20000400000 */
[----:B------:R-:W-:Y:S01]  /*60f0*/  F2FP.BF16.F32.PACK_AB R44, R2, R0 ;  /* 0x00000000022c723e */ /* 0x000fe200000010ff */
[----:B------:R-:W-:Y:S01]  /*6100*/  FMUL R11, R33, R11 ;  /* 0x0000000b210b7220 */ /* 0x000fe20000400000 */
[----:B------:R-:W-:Y:S01]  /*6110*/  F2FP.BF16.F32.PACK_AB R45, R7, R3 ;  /* 0x00000003072d723e */ /* 0x000fe200000010ff */
[----:B------:R-:W-:Y:S01]  /*6120*/  FFMA R4, R35, R21, R4 ;  /* 0x0000001523047223 */ /* 0x000fe20000000004 */
[----:B------:R-:W-:Y:S01]  /*6130*/  SHF.L.U32 R21, R49, 0x10, RZ ;  /* 0x0000001031157819 */ /* 0x000fe200000006ff */
[C---:B------:R-:W-:Y:S01]  /*6140*/  FFMA R5, R35.reuse, R20, R5 ;  /* 0x0000001423057223 */ /* 0x040fe20000000005 */
[C---:B------:R-:W-:Y:S01]  /*6150*/  SHF.L.U32 R20, R48.reuse, 0x10, RZ ;  /* 0x0000001030147819 */ /* 0x040fe200000006ff */
[----:B------:R-:W-:Y:S01]  /*6160*/  FFMA R6, R35, R37, R6 ;  /* 0x0000002523067223 */ /* 0x000fe20000000006 */
[----:B------:R-:W-:Y:S01]  /*6170*/  SHF.L.U32 R37, R51, 0x10, RZ ;  /* 0x0000001033257819 */ /* 0x000fe200000006ff */
[----:B------:R-:W-:Y:S01]  /*6180*/  FFMA R11, R35, R36, R11 ;  /* 0x00000024230b7223 */ /* 0x000fe2000000000b */
[C---:B------:R-:W-:Y:S01]  /*6190*/  FMUL R8, R33.reuse, R12 ;  /* 0x0000000c21087220 */ /* 0x040fe20000400000 */
[----:B------:R-:W-:Y:S01]  /*61a0*/  LOP3.LUT R36, R48, 0xffff0000, RZ, 0xc0, !PT ;  /* 0xffff000030247812 */ /* 0x000fe200078ec0ff */
[C---:B------:R-:W-:Y:S01]  /*61b0*/  FMUL R9, R33.reuse, R13 ;  /* 0x0000000d21097220 */ /* 0x040fe20000400000 */
[----:B------:R-:W-:Y:S01]  /*61c0*/  FMUL R10, R33, R14 ;  /* 0x0000000e210a7220 */ /* 0x000fe20000400000 */
[----:B------:R-:W-:Y:S01]  /*61d0*/  FFMA R8, R35, R20, R8 ;  /* 0x0000001423087223 */ /* 0x000fe20000000008 */
[----:B------:R-:W-:Y:S01]  /*61e0*/  LOP3.LUT R20, R49, 0xffff0000, RZ, 0xc0, !PT ;  /* 0xffff000031147812 */ /* 0x000fe200078ec0ff */
[C---:B------:R-:W-:Y:S01]  /*61f0*/  FFMA R9, R35.reuse, R36, R9 ;  /* 0x0000002423097223 */ /* 0x040fe20000000009 */
[----:B------:R-:W-:Y:S01]  /*6200*/  FFMA R10, R35, R21, R10 ;  /* 0x00000015230a7223 */ /* 0x000fe2000000000a */
[C---:B------:R-:W-:Y:S01]  /*6210*/  FMUL R15, R33.reuse, R15 ;  /* 0x0000000f210f7220 */ /* 0x040fe20000400000 */
[C---:B------:R-:W-:Y:S01]  /*6220*/  SHF.L.U32 R21, R50.reuse, 0x10, RZ ;  /* 0x0000001032157819 */ /* 0x040fe200000006ff */
[C---:B------:R-:W-:Y:S01]  /*6230*/  FMUL R12, R33.reuse, R16 ;  /* 0x00000010210c7220 */ /* 0x040fe20000400000 */
[----:B------:R-:W-:Y:S01]  /*6240*/  LOP3.LUT R36, R50, 0xffff0000, RZ, 0xc0, !PT ;  /* 0xffff000032247812 */ /* 0x000fe200078ec0ff */
[C---:B------:R-:W-:Y:S01]  /*6250*/  FMUL R13, R33.reuse, R17 ;  /* 0x00000011210d7220 */ /* 0x040fe20000400000 */
[----:B------:R-:W-:Y:S01]  /*6260*/  FMUL R14, R33, R18 ;  /* 0x00000012210e7220 */ /* 0x000fe20000400000 */
[----:B------:R-:W-:Y:S01]  /*6270*/  FFMA R15, R35, R20, R15 ;  /* 0x00000014230f7223 */ /* 0x000fe2000000000f */
[----:B------:R-:W-:Y:S01]  /*6280*/  FMUL R19, R33, R19 ;  /* 0x0000001321137220 */ /* 0x000fe20000400000 */
[C---:B------:R-:W-:Y:S01]  /*6290*/  FFMA R12, R35.reuse, R21, R12 ;  /* 0x00000015230c7223 */ /* 0x040fe2000000000c */
[C---:B------:R-:W-:Y:S01]  /*62a0*/  FFMA R13, R35.reuse, R36, R13 ;  /* 0x00000024230d7223 */ /* 0x040fe2000000000d */
[C---:B------:R-:W-:Y:S01]  /*62b0*/  FFMA R14, R35.reuse, R37, R14 ;  /* 0x00000025230e7223 */ /* 0x040fe2000000000e */
[----:B------:R-:W-:Y:S01]  /*62c0*/  FFMA R19, R35, R38, R19 ;  /* 0x0000002623137223 */ /* 0x000fe20000000013 */
[----:B------:R-:W-:Y:S02]  /*62d0*/  F2FP.BF16.F32.PACK_AB R46, R5, R4 ;  /* 0x00000004052e723e */ /* 0x000fe400000010ff */
[----:B------:R-:W-:Y:S02]  /*62e0*/  F2FP.BF16.F32.PACK_AB R47, R11, R6 ;  /* 0x000000060b2f723e */ /* 0x000fe400000010ff */
[----:B------:R-:W-:Y:S02]  /*62f0*/  F2FP.BF16.F32.PACK_AB R84, R9, R8 ;  /* 0x000000080954723e */ /* 0x000fe400000010ff */
[----:B------:R-:W-:Y:S01]  /*6300*/  F2FP.BF16.F32.PACK_AB R85, R15, R10 ;  /* 0x0000000a0f55723e */ /* 0x000fe200000010ff */
[----:B------:R1:W-:Y:S01]  /*6310*/  STSM.16.M88.4 [R78+0x200], R44 ;  /* 0x0002002c4e007844 */ /* 0x0003e20000000200 */
[----:B------:R-:W-:Y:S02]  /*6320*/  F2FP.BF16.F32.PACK_AB R86, R13, R12 ;  /* 0x0000000c0d56723e */ /* 0x000fe400000010ff */
[----:B------:R-:W-:Y:S05]  /*6330*/  F2FP.BF16.F32.PACK_AB R87, R19, R14 ;  /* 0x0000000e1357723e */ /* 0x000fea00000010ff */
[----:B------:R1:W-:Y:S01]  /*6340*/  STSM.16.M88.4 [R77+0x200], R84 ;  /* 0x000200544d007844 */ /* 0x0003e20000000200 */
[----:B------:R-:W-:Y:S01]  /*6350*/  @!PT LDS RZ, [RZ] ;  /* 0x00000000fffff984 */ /* 0x000fe20000000800 */
[----:B------:R-:W-:Y:S01]  /*6360*/  @!PT LDS RZ, [RZ] ;  /* 0x00000000fffff984 */ /* 0x000fe20000000800 */
[----:B------:R-:W-:Y:S01]  /*6370*/  @!PT LDS RZ, [RZ] ;  /* 0x00000000fffff984 */ /* 0x000fe20000000800 */
[----:B------:R-:W-:Y:S01]  /*6380*/  @!PT LDS RZ, [RZ] ;  /* 0x00000000fffff984 */ /* 0x000fe20000000800 */
[----:B------:R2:W-:Y:S07]  /*6390*/  MEMBAR.ALL.CTA ;  /* 0x0000000000007992 */ /* 0x0005ee0000008000 */
[----:B--2---:R-:W2:Y:S02]  /*63a0*/  FENCE.VIEW.ASYNC.S ;  /* 0x00000000000073c6 */ /* 0x004ea40000000000 */
[----:B--2---:R-:W-:Y:S06]  /*63b0*/  BAR.SYNC.DEFER_BLOCKING 0x1, 0x80 ;  /* 0x0042000000007b1d */ /* 0x004fec0000010000 */
[----:B------:R-:W-:Y:S05]  /*63c0*/  @P0 BRA `(.L_x_103) ;  /* 0x0000000000280947 */ /* 0x000fea0003800000 */
[----:B------:R-:W-:Y:S02]  /*63d0*/  UIADD3 UR4, UPT, UPT, UR48, 0x200, URZ ;  /* 0x0000020030047890 */ /* 0x000fe4000fffe0ff */
[----:B------:R-:W-:Y:S01]  /*63e0*/  UIADD3 UR6, UP0, UPT, UR52, 0x680, URZ ;  /* 0x0000068034067890 */ /* 0x000fe2000ff1e0ff */
[----:B------:R-:W-:Y:S03]  /*63f0*/  UMOV UR43, UR36 ;  /* 0x00000024002b7c82 */ /* 0x000fe60008000000 */
[----:B------:R-:W-:Y:S01]  /*6400*/  MOV R66, UR4 ;  /* 0x0000000400427c02 */ /* 0x000fe20008000f00 */
[----:B------:R-:W-:Y:S03]  /*6410*/  UIADD3.X UR7, UPT, UPT, URZ, UR53, URZ, UP0, !UPT ;  /* 0x00000035ff077290 */ /* 0x000fe600087fe4ff */
[----:B------:R-:W-:Y:S11]  /*6420*/  R2UR UR40, R66 ;  /* 0x00000000422872ca */ /* 0x000ff600000e0000 */
[----:B------:R-:W-:Y:S02]  /*6430*/  @!UPT UIADD3 URZ, UPT, UPT, URZ, URZ, URZ ;  /* 0x000000fffffff290 */ /* 0x000fe4000fffe0ff */
[----:B------:R2:W-:Y:S01]  /*6440*/  UTMASTG.3D [UR40], [UR6] ;  /* 0x00000028060073b5 */ /* 0x0005e20008010000 */
[----:B------:R0:W-:Y:S01]  /*6450*/  UTMACMDFLUSH ;  /* 0x00000000000079b7 */ /* 0x0001e20000000000 */
[----:B--2---:R-:W-:Y:S04]  /*6460*/  DEPBAR.LE SB0, 0x1 ;  /* 0x000080400000791a */ /* 0x004fe80000000000 */
.L_x_103:
[----:B------:R-:W-:Y:S05]  /*6470*/  BSYNC.RECONVERGENT B0 ;  /* 0x0000000000007941 */ /* 0x000fea0003800200 */
.L_x_102:
[----:B------:R-:W-:Y:S01]  /*6480*/  BAR.SYNC.DEFER_BLOCKING 0x1, 0x80 ;  /* 0x0042000000007b1d */ /* 0x000fe20000010000 */
[----:B------:R-:W-:Y:S01]  /*6490*/  ISETP.NE.AND P1, PT, R76, RZ, PT ;  /* 0x000000ff4c00720c */ /* 0x000fe20003f25270 */
[----:B------:R-:W-:Y:S01]  /*64a0*/  UISETP.NE.AND UP0, UPT, UR49, URZ, UPT ;  /* 0x000000ff3100728c */ /* 0x000fe2000bf05270 */
[----:B------:R-:W-:Y:S11]  /*64b0*/  LEA R3, R39, UR48, 0x3 ;  /* 0x0000003027037c11 */ /* 0x000ff6000f8e18ff */
[----:B------:R-:W-:Y:S01]  /*64c0*/  @P1 SHF.L.U32 R2, R70, 0x1f, RZ ;  /* 0x0000001f46021819 */ /* 0x000fe200000006ff */
[----:B------:R-:W-:Y:S06]  /*64d0*/  BRA.U !UP0, `(.L_x_104) ;  /* 0x0000000108247547 */ /* 0x000fec000b800000 */
[----:B------:R-:W-:Y:S01]  /*64e0*/  IMAD.U32 R5, RZ, RZ, UR51 ;  /* 0x00000033ff057e24 */ /* 0x000fe2000f8e00ff */
[----:B------:R-:W-:Y:S01]  /*64f0*/  MOV R0, UR37 ;  /* 0x0000002500007c02 */ /* 0x000fe20008000f00 */
[----:B------:R-:W-:Y:S03]  /*6500*/  UIADD3 UR51, UPT, UPT, UR51, 0x1, URZ ;  /* 0x0000000133337890 */ /* 0x000fe6000fffe0ff */
[----:B------:R-:W-:Y:S01]  /*6510*/  @P1 LEA R5, R5, UR48, 0x3 ;  /* 0x0000003005051c11 */ /* 0x000fe2000f8e18ff */
[----:B------:R-:W-:Y:S04]  /*6520*/  UISETP.NE.AND UP0, UPT, UR51, 0x4, UPT ;  /* 0x000000043300788c */ /* 0x000fe8000bf05270 */
[----:B------:R-:W-:Y:S01]  /*6530*/  @P1 VIADD R5, R5, 0xa0 ;  /* 0x000000a005051836 */ /* 0x000fe20000000000 */
[----:B------:R-:W-:Y:S04]  /*6540*/  USEL UR51, UR51, URZ, UP0 ;  /* 0x000000ff33337287 */ /* 0x000fe80008000000 */
[----:B------:R-:W-:Y:S04]  /*6550*/  @P1 PRMT R0, R0, 0x654, R5 ;  /* 0x0000065400001816 */ /* 0x000fe80000000005 */
[----:B------:R2:W-:Y:S04]  /*6560*/  @P1 SYNCS.ARRIVE.TRANS64.RED.A1T0 RZ, [R0+URZ], RZ ;  /* 0x000000ff00ff19a7 */ /* 0x0005e800081004ff */
.L_x_104:
[----:B------:R-:W4:Y:S01]  /*6570*/  @P1 SYNCS.PHASECHK.TRANS64.TRYWAIT P0, [R3+URZ+0x80], R2 ;  /* 0x00008002030015a7 */ /* 0x000f2200080011ff */
[----:B------:R-:W-:Y:S01]  /*6580*/  BSSY B1, `(.L_x_105) ;  /* 0x0000013000017945 */ /* 0x000fe20003800000 */
[----:B----4-:R-:W-:Y:S03]  /*6590*/  @P1 SEL R81, RZ, 0x1, !P0 ;  /* 0x00000001ff511807 */ /* 0x010fe60004000000 */
[----:B------:R-:W-:Y:S05]  /*65a0*/  @!P1 BRA `(.L_x_106) ;  /* 0x0000000000409947 */ /* 0x000fea0003800000 */
[----:B------:R-:W-:Y:S01]  /*65b0*/  ISETP.NE.AND P1, PT, R82, RZ, PT ;  /* 0x000000ff5200720c */ /* 0x000fe20003f25270 */
[----:B------:R-:W-:Y:S01]  /*65c0*/  BSSY B0, `(.L_x_107) ;  /* 0x0000009000007945 */ /* 0x000fe20003800000 */
[----:B------:R-:W-:Y:S11]  /*65d0*/  ISETP.NE.AND P0, PT, R81, RZ, PT ;  /* 0x000000ff5100720c */ /* 0x000ff60003f05270 */
[----:B------:R-:W-:Y:S05]  /*65e0*/  @P1 IMAD R4, R39, 0x1000, R80 ;  /* 0x0000100027041824 */ /* 0x000fea00078e0250 */
[----:B------:R-:W-:Y:S05]  /*65f0*/  @P1 IADD3 R2, PT, PT, R4, UR48, RZ ;  /* 0x0000003004021c10 */ /* 0x000fea000fffe0ff */
[----:B------:R-:W-:Y:S01]  /*6600*/  @P1 IMAD.IADD R2, R71, 0x1, R2 ;  /* 0x0000000147021824 */ /* 0x000fe200078e0202 */
[----:B------:R-:W-:Y:S06]  /*6610*/  @P0 BRA `(.L_x_108) ;  /* 0x00000000000c0947 */ /* 0x000fec0003800000 */
[----:B--2---:R-:W-:Y:S04]  /*6620*/  SHF.L.U32 R0, R70, 0x1f, RZ ;  /* 0x0000001f46007819 */ /* 0x004fe800000006ff */
[----:B------:R-:W2:Y:S02]  /*6630*/  SYNCS.PHASECHK.TRANS64.TRYWAIT P0, [R3+URZ+0x80], R0 ;  /* 0x00008000030075a7 */ /* 0x000ea400080011ff */
[----:B--2---:R-:W-:Y:S05]  /*6640*/  @!P0 BRA `(.L_x_109) ;  /* 0x0000002400f08947 */ /* 0x004fea0003800000 */
.L_x_108:
[----:B------:R-:W-:Y:S05]  /*6650*/  BSYNC B0 ;  /* 0x0000000000007941 */ /* 0x000fea0003800000 */
.L_x_107:
[----:B------:R-:W-:Y:S02]  /*6660*/  ISETP.NE.AND P0, PT, R82, RZ, PT ;  /* 0x000000ff5200720c */ /* 0x000fe40003f05270 */
[----:B------:R-:W-:Y:S11]  /*6670*/  IADD3 R39, PT, PT, R39, 0x1, RZ ;  /* 0x0000000127277810 */ /* 0x000ff60007ffe0ff */
[----:B------:R-:W-:Y:S05]  /*6680*/  @P0 WARPSYNC.ALL ;  /* 0x0000000000000948 */ /* 0x000fea0003800000 */
[----:B------:R4:W1:Y:S04]  /*6690*/  @P0 LDSM.16.M88.4 R40, [R4+UR48+0x200] ;  /* 0x000200300428083b */ /* 0x0008680008000200 */
[----:B------:R4:W1:Y:S02]  /*66a0*/  @P0 LDSM.16.M88.4 R48, [R2+0x200] ;  /* 0x000200000230083b */ /* 0x0008640000000200 */
.L_x_106:
[----:B------:R-:W-:Y:S05]  /*66b0*/  BSYNC B1 ;  /* 0x0000000000017941 */ /* 0x000fea0003800000 */
.L_x_105:
[----:B--2---:R-:W-:Y:S05]  /*66c0*/  VIADD R0, R34, 0x20 ;  /* 0x0000002022007836 */ /* 0x004fea0000000000 */
[----:B------:R-:W-:Y:S04]  /*66d0*/  SHF.R.U32.HI R0, RZ, 0x15, R0 ;  /* 0x00000015ff007819 */ /* 0x000fe80000011600 */
[----:B------:R-:W-:Y:S11]  /*66e0*/  LOP3.LUT P0, RZ, R0, 0x3, R65, 0x48, !PT ;  /* 0x0000000300ff7812 */ /* 0x000ff60007804841 */
[----:B------:R-:W-:Y:S02]  /*66f0*/  @!UPT UIADD3 URZ, UPT, UPT, URZ, URZ, URZ ;  /* 0x000000fffffff290 */ /* 0x000fe4000fffe0ff */
[----:B------:R-:W-:Y:S05]  /*6700*/  @!P0 BRA `(.L_x_110) ;  /* 0x0000000000408947 */ /* 0x000fea0003800000 */
[----:B------:R-:W2:Y:S01]  /*6710*/  LDCU.64 UR8, c[0x4][0x70] ;  /* 0x01000e00ff0877ac */ /* 0x000ea20008000a00 */
[----:B------:R-:W-:Y:S01]  /*6720*/  MOV R3, 0x0 ;  /* 0x0000000000037802 */ /* 0x000fe20000000f00 */
[----:B------:R-:W-:Y:S02]  /*6730*/  HFMA2 R12, -RZ, RZ, 0, 5.9604644775390625e-08 ;  /* 0x00000001ff0c7431 */ /* 0x000fe400000001ff */
[----:B------:R-:W-:Y:S02]  /*6740*/  IMAD.MOV.U32 R8, RZ, RZ, 0x192 ;  /* 0x00000192ff087424 */ /* 0x000fe400078e00ff */
[----:B------:R-:W-:Y:S01]  /*6750*/  IMAD.MOV.U32 R13, RZ, RZ, RZ ;  /* 0x000000ffff0d7224 */ /* 0x000fe200078e00ff */
[----:B------:R-:W5:Y:S01]  /*6760*/  LDCU.64 UR6, c[0x4][0x78] ;  /* 0x01000f00ff0677ac */ /* 0x000f620008000a00 */
[----:B----4-:R-:W4:Y:S01]  /*6770*/  LDC.64 R2, c[0x4][R3] ;  /* 0x0100000003027b82 */ /* 0x010f220000000a00 */
[----:B------:R-:W3:Y:S01]  /*6780*/  LDCU.64 UR4, c[0x4][0x10] ;  /* 0x01000200ff0477ac */ /* 0x000ee20008000a00 */
[----:B--2---:R-:W-:Y:S01]  /*6790*/  MOV R5, UR9 ;  /* 0x0000000900057c02 */ /* 0x004fe20008000f00 */
[----:B------:R-:W-:Y:S01]  /*67a0*/  IMAD.U32 R4, RZ, RZ, UR8 ;  /* 0x00000008ff047e24 */ /* 0x000fe2000f8e00ff */
[----:B-----5:R-:W-:Y:S01]  /*67b0*/  MOV R7, UR7 ;  /* 0x0000000700077c02 */ /* 0x020fe20008000f00 */
[----:B------:R-:W-:Y:S01]  /*67c0*/  IMAD.U32 R6, RZ, RZ, UR6 ;  /* 0x00000006ff067e24 */ /* 0x000fe2000f8e00ff */
[----:B---3--:R-:W-:Y:S01]  /*67d0*/  MOV R11, UR5 ;  /* 0x00000005000b7c02 */ /* 0x008fe20008000f00 */
[----:B------:R-:W-:Y:S02]  /*67e0*/  IMAD.U32 R10, RZ, RZ, UR4 ;  /* 0x00000004ff0a7e24 */ /* 0x000fe4000f8e00ff */
[----:B------:R-:W-:Y:S07]  /*67f0*/  LEPC R20, `(.L_x_110) ;  /* 0x000000001014794e */ /* 0x000fee0000000000 */
[----:B-1--4-:R-:W-:Y:S05]  /*6800*/  CALL.ABS.NOINC R2 ;  /* 0x0000000002007343 */ /* 0x012fea0003c00000 */
.L_x_110:
[----:B-1----:R-:W-:Y:S01]  /*6810*/  SHF.L.U32 R20, R40, 0x10, RZ ;  /* 0x0000001028147819 */ /* 0x002fe200000006ff */
[----:B------:R-:W-:Y:S05]  /*6820*/  WARPSYNC.ALL ;  /* 0x0000000000007948 */ /* 0x000fea0003800000 */
[----:B------:R-:W-:Y:S01]  /*6830*/  R2UR UR4, R34 ;  /* 0x00000000220472ca */ /* 0x000fe200000e0000 */
[----:B------:R-:W-:Y:S01]  /*6840*/  BSSY.RECONVERGENT B0, `(.L_x_111) ;  /* 0x0000055000007945 */ /* 0x000fe20003800200 */
[----:B------:R-:W-:Y:S02]  /*6850*/  LOP3.LUT R21, R40, 0xffff0000, RZ, 0xc0, !PT ;  /* 0xffff000028157812 */ /* 0x000fe400078ec0ff */
[----:B------:R-:W-:Y:S02]  /*6860*/  LOP3.LUT R36, R41, 0xffff0000, RZ, 0xc0, !PT ;  /* 0xffff000029247812 */ /* 0x000fe400078ec0ff */
[----:B------:R-:W-:Y:S02]  /*6870*/  SHF.L.U32 R37, R48, 0x10, RZ ;  /* 0x0000001030257819 */ /* 0x000fe400000006ff */
[----:B------:R-:W-:Y:S02]  /*6880*/  ISETP.NE.AND P6, PT, R76, RZ, PT ;  /* 0x000000ff4c00720c */ /* 0x000fe40003fc5270 */
[----:B------:R-:W-:Y:S02]  /*6890*/  ISETP.NE.AND P0, PT, R72, RZ, PT ;  /* 0x000000ff4800720c */ /* 0x000fe40003f05270 */
[----:B------:R-:W-:Y:S01]  /*68a0*/  MOV R38, UR51 ;  /* 0x0000003300267c02 */ /* 0x000fe20008000f00 */
[----:B----4-:R-:W1:Y:S01]  /*68b0*/  LDTM.16dp256bit.x4 R4, tmem[UR4+0x20] ;  /* 0x00002004000479ee */ /* 0x010e620008120000 */
[----:B------:R-:W-:Y:S07]  /*68c0*/  MOV R83, UR37 ;  /* 0x0000002500537c02 */ /* 0x000fee0008000f00 */
[----:B------:R-:W-:Y:S02]  /*68d0*/  @P6 LEA R38, R38, UR48, 0x3 ;  /* 0x0000003026266c11 */ /* 0x000fe4000f8e18ff */
[----:B------:R-:W-:Y:S02]  /*68e0*/  @P6 SHF.L.U32 R88, R70, 0x1f, RZ ;  /* 0x0000001f46586819 */ /* 0x000fe400000006ff */
[----:B------:R-:W-:Y:S04]  /*68f0*/  @P6 IADD3 R38, PT, PT, R38, 0xa0, RZ ;  /* 0x000000a026266810 */ /* 0x000fe80007ffe0ff */
[----:B------:R-:W-:Y:S02]  /*6900*/  @P6 PRMT R38, R83, 0x654, R38 ;  /* 0x0000065453266816 */ /* 0x000fe40000000026 */
[----:B------:R-:W-:Y:S01]  /*6910*/  LEA R83, R39, UR48, 0x3 ;  /* 0x0000003027537c11 */ /* 0x000fe2000f8e18ff */
[C---:B-1----:R-:W-:Y:S01]  /*6920*/  FMUL R0, R33.reuse, R4 ;  /* 0x0000000421007220 */ /* 0x042fe20000400000 */
[C---:B------:R-:W-:Y:S01]  /*6930*/  FMUL R2, R33.reuse, R5 ;  /* 0x0000000521027220 */ /* 0x040fe20000400000 */
[C---:B------:R-:W-:Y:S01]  /*6940*/  FMUL R3, R33.reuse, R6 ;  /* 0x0000000621037220 */ /* 0x040fe20000400000 */
[----:B------:R-:W-:Y:S01]  /*6950*/  FMUL R7, R33, R7 ;  /* 0x0000000721077220 */ /* 0x000fe20000400000 */
[----:B------:R-:W-:Y:S01]  /*6960*/  FFMA R0, R35, R20, R0 ;  /* 0x0000001423007223 */ /* 0x000fe20000000000 */
[----:B------:R-:W-:Y:S01]  /*6970*/  SHF.L.U32 R20, R41, 0x10, RZ ;  /* 0x0000001029147819 */ /* 0x000fe200000006ff */
[----:B------:R-:W-:Y:S01]  /*6980*/  FFMA R2, R35, R21, R2 ;  /* 0x0000001523027223 */ /* 0x000fe20000000002 */
[----:B------:R-:W-:Y:S01]  /*6990*/  SHF.L.U32 R21, R43, 0x10, RZ ;  /* 0x000000102b157819 */ /* 0x000fe200000006ff */
[C---:B------:R-:W-:Y:S01]  /*69a0*/  FMUL R4, R33.reuse, R8 ;  /* 0x0000000821047220 */ /* 0x040fe20000400000 */
[----:B------:R-:W-:Y:S01]  /*69b0*/  FMUL R5, R33, R9 ;  /* 0x0000000921057220 */ /* 0x000fe20000400000 */
[C---:B------:R-:W-:Y:S01]  /*69c0*/  FFMA R3, R35.reuse, R20, R3 ;  /* 0x0000001423037223 */ /* 0x040fe20000000003 */
[----:B------:R-:W-:Y:S01]  /*69d0*/  SHF.L.U32 R20, R42, 0x10, RZ ;  /* 0x000000102a147819 */ /* 0x000fe200000006ff */
[----:B------:R-:W-:Y:S01]  /*69e0*/  FFMA R7, R35, R36, R7 ;  /* 0x0000002423077223 */ /* 0x000fe20000000007 */
[----:B------:R-:W-:Y:S01]  /*69f0*/  LOP3.LUT R36, R43, 0xffff0000, RZ, 0xc0, !PT ;  /* 0xffff00002b247812 */ /* 0x000fe200078ec0ff */
[----:B------:R-:W-:Y:S01]  /*6a00*/  FMUL R6, R33, R10 ;  /* 0x0000000a21067220 */ /* 0x000fe20000400000 */
[----:B------:R-:W-:Y:S01]  /*6a10*/  F2FP.BF16.F32.PACK_AB R44, R2, R0 ;  /* 0x00000000022c723e */ /* 0x000fe200000010ff */
[----:B------:R-:W-:Y:S01]  /*6a20*/  FFMA R4, R35, R20, R4 ;  /* 0x0000001423047223 */ /* 0x000fe20000000004 */
[----:B------:R-:W-:Y:S01]  /*6a30*/  LOP3.LUT R20, R42, 0xffff0000, RZ, 0xc0, !PT ;  /* 0xffff00002a147812 */ /* 0x000fe200078ec0ff */
[----:B------:R-:W-:Y:S01]  /*6a40*/  FMUL R11, R33, R11 ;  /* 0x0000000b210b7220 */ /* 0x000fe20000400000 */
[----:B------:R-:W-:Y:S01]  /*6a50*/  F2FP.BF16.F32.PACK_AB R45, R7, R3 ;  /* 0x00000003072d723e */ /* 0x000fe200000010ff */
[C---:B------:R-:W-:Y:S01]  /*6a60*/  FMUL R8, R33.reuse, R12 ;  /* 0x0000000c21087220 */ /* 0x040fe20000400000 */
[----:B------:R-:W-:Y:S01]  /*6a70*/  FMUL R9, R33, R13 ;  /* 0x0000000d21097220 */ /* 0x000fe20000400000 */
[C---:B------:R-:W-:Y:S01]  /*6a80*/  FFMA R5, R35.reuse, R20, R5 ;  /* 0x0000001423057223 */ /* 0x040fe20000000005 */
[----:B------:R-:W-:Y:S01]  /*6a90*/  LOP3.LUT R20, R48, 0xffff0000, RZ, 0xc0, !PT ;  /* 0xffff000030147812 */ /* 0x000fe200078ec0ff */
[----:B------:R-:W-:Y:S01]  /*6aa0*/  FFMA R6, R35, R21, R6 ;  /* 0x0000001523067223 */ /* 0x000fe20000000006 */
[----:B------:R-:W-:Y:S01]  /*6ab0*/  SHF.L.U32 R21, R49, 0x10, RZ ;  /* 0x0000001031157819 */ /* 0x000fe200000006ff */
[----:B------:R-:W-:Y:S01]  /*6ac0*/  FFMA R11, R35, R36, R11 ;  /* 0x00000024230b7223 */ /* 0x000fe2000000000b */
[----:B------:R-:W-:Y:S01]  /*6ad0*/  LOP3.LUT R36, R51, 0xffff0000, RZ, 0xc0, !PT ;  /* 0xffff000033247812 */ /* 0x000fe200078ec0ff */
[C---:B------:R-:W-:Y:S01]  /*6ae0*/  FFMA R8, R35.reuse, R37, R8 ;  /* 0x0000002523087223 */ /* 0x040fe20000000008 */
[----:B------:R-:W-:Y:S01]  /*6af0*/  FFMA R9, R35, R20, R9 ;  /* 0x0000001423097223 */ /* 0x000fe20000000009 */
[----:B------:R-:W-:Y:S01]  /*6b00*/  FMUL R10, R33, R14 ;  /* 0x0000000e210a7220 */ /* 0x000fe20000400000 */
[----:B------:R-:W-:Y:S01]  /*6b10*/  LOP3.LUT R20, R49, 0xffff0000, RZ, 0xc0, !PT ;  /* 0xffff000031147812 */ /* 0x000fe200078ec0ff */
[C---:B------:R-:W-:Y:S01]  /*6b20*/  FMUL R15, R33.reuse, R15 ;  /* 0x0000000f210f7220 */ /* 0x040fe20000400000 */
[----:B------:R-:W-:Y:S01]  /*6b30*/  FMUL R12, R33, R16 ;  /* 0x00000010210c7220 */ /* 0x000fe20000400000 */
[C---:B------:R-:W-:Y:S01]  /*6b40*/  FFMA R10, R35.reuse, R21, R10 ;  /* 0x00000015230a7223 */ /* 0x040fe2000000000a */
[C---:B------:R-:W-:Y:S01]  /*6b50*/  SHF.L.U32 R21, R50.reuse, 0x10, RZ ;  /* 0x0000001032157819 */ /* 0x040fe200000006ff */
[----:B------:R-:W-:Y:S01]  /*6b60*/  FFMA R15, R35, R20, R15 ;  /* 0x00000014230f7223 */ /* 0x000fe2000000000f */
[----:B------:R-:W-:Y:S01]  /*6b70*/  LOP3.LUT R20, R50, 0xffff0000, RZ, 0xc0, !PT ;  /* 0xffff000032147812 */ /* 0x000fe200078ec0ff */
[----:B------:R-:W-:Y:S01]  /*6b80*/  FMUL R13, R33, R17 ;  /* 0x00000011210d7220 */ /* 0x000fe20000400000 */
[----:B------:R-:W-:Y:S01]  /*6b90*/  SHF.L.U32 R37, R51, 0x10, RZ ;  /* 0x0000001033257819 */ /* 0x000fe200000006ff */
[C---:B------:R-:W-:Y:S01]  /*6ba0*/  FMUL R14, R33.reuse, R18 ;  /* 0x00000012210e7220 */ /* 0x040fe20000400000 */
        /* <DEDUP_REMOVED lines=21> */
[----:B------:R-:W-:Y:S02]  /*6d00*/  UIADD3 UR8, UP0, UPT, UR52, 0x680, URZ ;  /* 0x0000068034087890 */ /* 0x000fe4000ff1e0ff */
[----:B------:R-:W-:Y:S02]  /*6d10*/  UIADD3 UR5, UPT, UPT, UR41, 0x20, URZ ;  /* 0x0000002029057890 */ /* 0x000fe4000fffe0ff */
[----:B------:R-:W-:Y:S02]  /*6d20*/  UIADD3 UR4, UPT, UPT, UR48, 0x1200, URZ ;  /* 0x0000120030047890 */ /* 0x000fe4000fffe0ff */
[----:B------:R-:W-:Y:S01]  /*6d30*/  UIADD3.X UR9, UPT, UPT, URZ, UR53, URZ, UP0, !UPT ;  /* 0x00000035ff097290 */ /* 0x000fe200087fe4ff */
[----:B------:R-:W-:Y:S01]  /*6d40*/  UMOV UR6, UR42 ;  /* 0x0000002a00067c82 */ /* 0x000fe20008000000 */
[----:B------:R-:W-:Y:S07]  /*6d50*/  UMOV UR7, UR36 ;  /* 0x0000002400077c82 */ /* 0x000fee0008000000 */
[----:B------:R2:W-:Y:S01]  /*6d60*/  UTMASTG.3D [UR4], [UR8] ;  /* 0x00000004080073b5 */ /* 0x0005e20008010000 */
[----:B------:R0:W-:Y:S01]  /*6d70*/  UTMACMDFLUSH ;  /* 0x00000000000079b7 */ /* 0x0001e20000000000 */
[----:B--2---:R-:W-:Y:S04]  /*6d80*/  DEPBAR.LE SB0, 0x1 ;  /* 0x000080400000791a */ /* 0x004fe80000000000 */
.L_x_112:
[----:B------:R-:W-:Y:S05]  /*6d90*/  BSYNC.RECONVERGENT B0 ;  /* 0x0000000000007941 */ /* 0x000fea0003800200 */
.L_x_111:
[----:B------:R-:W-:Y:S01]  /*6da0*/  BAR.SYNC.DEFER_BLOCKING 0x1, 0x80 ;  /* 0x0042000000007b1d */ /* 0x000fe20000010000 */
[----:B------:R-:W-:Y:S04]  /*6db0*/  UIADD3 UR40, UPT, UPT, UR51, 0x1, URZ ;  /* 0x0000000133287890 */ /* 0x000fe8000fffe0ff */
[----:B------:R-:W-:Y:S04]  /*6dc0*/  UISETP.NE.AND UP0, UPT, UR40, 0x4, UPT ;  /* 0x000000042800788c */ /* 0x000fe8000bf05270 */
[----:B------:R-:W-:Y:S01]  /*6dd0*/  USEL UR40, UR40, URZ, UP0 ;  /* 0x000000ff28287287 */ /* 0x000fe20008000000 */
[----:B------:R2:W-:Y:S01]  /*6de0*/  @P6 SYNCS.ARRIVE.TRANS64.RED.A1T0 RZ, [R38+URZ], RZ ;  /* 0x000000ff26ff69a7 */ /* 0x0005e200081004ff */
[----:B------:R-:W-:Y:S01]  /*6df0*/  BSSY B1, `(.L_x_113) ;  /* 0x0000014000017945 */ /* 0x000fe20003800000 */
[----:B------:R-:W4:Y:S02]  /*6e00*/  @P6 SYNCS.PHASECHK.TRANS64.TRYWAIT P0, [R83+URZ+0x80], R88 ;  /* 0x00008058530065a7 */ /* 0x000f2400080011ff */
[----:B----4-:R-:W-:Y:S01]  /*6e10*/  @P6 SEL R81, RZ, 0x1, !P0 ;  /* 0x00000001ff516807 */ /* 0x010fe20004000000 */
[----:B--2---:R-:W-:Y:S06]  /*6e20*/  @!P6 BRA `(.L_x_114) ;  /* 0x000000000040e947 */ /* 0x004fec0003800000 */
[----:B------:R-:W-:Y:S01]  /*6e30*/  ISETP.NE.AND P1, PT, R82, RZ, PT ;  /* 0x000000ff5200720c */ /* 0x000fe20003f25270 */
[----:B------:R-:W-:Y:S01]  /*6e40*/  BSSY B0, `(.L_x_115) ;  /* 0x0000009000007945 */ /* 0x000fe20003800000 */
[----:B------:R-:W-:Y:S11]  /*6e50*/  ISETP.NE.AND P0, PT, R81, RZ, PT ;  /* 0x000000ff5100720c */ /* 0x000ff60003f05270 */
[----:B------:R-:W-:Y:S05]  /*6e60*/  @P1 IMAD R2, R39, 0x1000, R80 ;  /* 0x0000100027021824 */ /* 0x000fea00078e0250 */
[----:B------:R-:W-:Y:S05]  /*6e70*/  @P1 IADD3 R0, PT, PT, R2, UR48, RZ ;  /* 0x0000003002001c10 */ /* 0x000fea000fffe0ff */
[----:B------:R-:W-:Y:S01]  /*6e80*/  @P1 IMAD.IADD R0, R71, 0x1, R0 ;  /* 0x0000000147001824 */ /* 0x000fe200078e0200 */
[----:B------:R-:W-:Y:S06]  /*6e90*/  @P0 BRA `(.L_x_116) ;  /* 0x00000000000c0947 */ /* 0x000fec0003800000 */
[----:B------:R-:W-:Y:S04]  /*6ea0*/  SHF.L.U32 R4, R70, 0x1f, RZ ;  /* 0x0000001f46047819 */ /* 0x000fe800000006ff */
[----:B------:R-:W2:Y:S02]  /*6eb0*/  SYNCS.PHASECHK.TRANS64.TRYWAIT P0, [R83+URZ+0x80], R4 ;  /* 0x00008004530075a7 */ /* 0x000ea400080011ff */
[----:B--2---:R-:W-:Y:S05]  /*6ec0*/  @!P0 BRA `(.L_x_117) ;  /* 0x0000001c00e48947 */ /* 0x004fea0003800000 */
.L_x_116:
[----:B------:R-:W-:Y:S05]  /*6ed0*/  BSYNC B0 ;  /* 0x0000000000007941 */ /* 0x000fea0003800000 */
.L_x_115:
[----:B------:R-:W-:Y:S02]  /*6ee0*/  ISETP.NE.AND P0, PT, R82, RZ, PT ;  /* 0x000000ff5200720c */ /* 0x000fe40003f05270 */
[----:B------:R-:W-:Y:S11]  /*6ef0*/  IADD3 R39, PT, PT, R39, 0x1, RZ ;  /* 0x0000000127277810 */ /* 0x000ff60007ffe0ff */
[----:B------:R-:W-:Y:S05]  /*6f00*/  @P0 WARPSYNC.ALL ;  /* 0x0000000000000948 */ /* 0x000fea0003800000 */
[----:B------:R4:W1:Y:S04]  /*6f10*/  @P0 LDSM.16.M88.4 R40, [R2+UR48+0x200] ;  /* 0x000200300228083b */ /* 0x0008680008000200 */
[----:B------:R4:W1:Y:S02]  /*6f20*/  @P0 LDSM.16.M88.4 R48, [R0+0x200] ;  /* 0x000200000030083b */ /* 0x0008640000000200 */
.L_x_114:
[----:B------:R-:W-:Y:S05]  /*6f30*/  BSYNC B1 ;  /* 0x0000000000017941 */ /* 0x000fea0003800000 */
.L_x_113:
[----:B----4-:R-:W-:Y:S05]  /*6f40*/  VIADD R0, R34, 0x40 ;  /* 0x0000004022007836 */ /* 0x010fea0000000000 */
[----:B------:R-:W-:Y:S04]  /*6f50*/  SHF.R.U32.HI R0, RZ, 0x15, R0 ;  /* 0x00000015ff007819 */ /* 0x000fe80000011600 */
[----:B------:R-:W-:Y:S11]  /*6f60*/  LOP3.LUT P0, RZ, R0, 0x3, R65, 0x48, !PT ;  /* 0x0000000300ff7812 */ /* 0x000ff60007804841 */
[----:B------:R-:W-:Y:S02]  /*6f70*/  @!UPT UIADD3 URZ, UPT, UPT, URZ, URZ, URZ ;  /* 0x000000fffffff290 */ /* 0x000fe4000fffe0ff */
        /* <DEDUP_REMOVED lines=8> */
[----:B------:R-:W3:Y:S01]  /*7000*/  LDCU.64 UR4, c[0x4][0x10] ;  /* 0x01000200ff0477ac */ /* 0x000ee20008000a00 */
[----:B----4-:R-:W-:Y:S01]  /*7010*/  MOV R5, UR9 ;  /* 0x0000000900057c02 */ /* 0x010fe20008000f00 */
[----:B--2---:R-:W-:Y:S01]  /*7020*/  IMAD.U32 R4, RZ, RZ, UR8 ;  /* 0x00000008ff047e24 */ /* 0x004fe2000f8e00ff */
[----:B-----5:R-:W-:Y:S01]  /*7030*/  MOV R7, UR7 ;  /* 0x0000000700077c02 */ /* 0x020fe20008000f00 */
[----:B------:R-:W-:Y:S01]  /*7040*/  IMAD.U32 R6, RZ, RZ, UR6 ;  /* 0x00000006ff067e24 */ /* 0x000fe2000f8e00ff */
[----:B---3--:R-:W-:Y:S01]  /*7050*/  MOV R11, UR5 ;  /* 0x00000005000b7c02 */ /* 0x008fe20008000f00 */
[----:B------:R-:W-:Y:S02]  /*7060*/  IMAD.U32 R10, RZ, RZ, UR4 ;  /* 0x00000004ff0a7e24 */ /* 0x000fe4000f8e00ff */
[----:B------:R-:W-:Y:S07]  /*7070*/  LEPC R20, `(.L_x_118) ;  /* 0x000000001014794e */ /* 0x000fee0000000000 */
[----:B-1----:R-:W-:Y:S05]  /*7080*/  CALL.ABS.NOINC R2 ;  /* 0x0000000002007343 */ /* 0x002fea0003c00000 */
.L_x_118:
        /* <DEDUP_REMOVED lines=10> */
[----:B--2---:R-:W1:Y:S01]  /*7130*/  LDTM.16dp256bit.x4 R4, tmem[UR4+0x40] ;  /* 0x00004004000479ee */ /* 0x004e620008120000 */
[----:B------:R-:W-:Y:S02]  /*7140*/  MOV R83, UR37 ;  /* 0x0000002500537c02 */ /* 0x000fe40008000f00 */
[----:B------:R-:W-:Y:S05]  /*7150*/  LEA R88, R39, UR48, 0x3 ;  /* 0x0000003027587c11 */ /* 0x000fea000f8e18ff */
[----:B------:R-:W-:Y:S04]  /*7160*/  @P6 LEA R38, R38, UR48, 0x3 ;  /* 0x0000003026266c11 */ /* 0x000fe8000f8e18ff */
[----:B------:R-:W-:Y:S04]  /*7170*/  @P6 IADD3 R38, PT, PT, R38, 0xa0, RZ ;  /* 0x000000a026266810 */ /* 0x000fe80007ffe0ff */
[----:B------:R-:W-:Y:S02]  /*7180*/  @P6 PRMT R38, R83, 0x654, R38 ;  /* 0x0000065453266816 */ /* 0x000fe40000000026 */
[----:B------:R-:W-:Y:S01]  /*7190*/  @P6 SHF.L.U32 R83, R70, 0x1f, RZ ;  /* 0x0000001f46536819 */ /* 0x000fe200000006ff */
        /* <DEDUP_REMOVED lines=71> */
.L_x_120:
[----:B------:R-:W-:Y:S05]  /*7610*/  BSYNC.RECONVERGENT B0 ;  /* 0x0000000000007941 */ /* 0x000fea0003800200 */
.L_x_119:
        /* <DEDUP_REMOVED lines=19> */
.L_x_124:
[----:B------:R-:W-:Y:S05]  /*7750*/  BSYNC B0 ;  /* 0x0000000000007941 */ /* 0x000fea0003800000 */
.L_x_123:
[----:B------:R-:W-:Y:S11]  /*7760*/  ISETP.NE.AND P0, PT, R82, RZ, PT ;  /* 0x000000ff5200720c */ /* 0x000ff60003f05270 */
[----:B------:R-:W-:Y:S02]  /*7770*/  @!UPT UIADD3 URZ, UPT, UPT, URZ, URZ, URZ ;  /* 0x000000fffffff290 */ /* 0x000fe4000fffe0ff */
[----:B------:R-:W-:Y:S05]  /*7780*/  @P0 WARPSYNC.ALL ;  /* 0x0000000000000948 */ /* 0x000fea0003800000 */
[----:B------:R4:W1:Y:S04]  /*7790*/  @P0 LDSM.16.M88.4 R40, [R39+UR48+0x200] ;  /* 0x000200302728083b */ /* 0x0008680008000200 */
[----:B------:R4:W1:Y:S02]  /*77a0*/  @P0 LDSM.16.M88.4 R48, [R0+0x200] ;  /* 0x000200000030083b */ /* 0x0008640000000200 */
.L_x_122:
[----:B------:R-:W-:Y:S05]  /*77b0*/  BSYNC B1 ;  /* 0x0000000000017941 */ /* 0x000fea0003800000 */
.L_x_121:
[----:B----4-:R-:W-:Y:S05]  /*77c0*/  VIADD R0, R34, 0x60 ;  /* 0x0000006022007836 */ /* 0x010fea0000000000 */
[----:B------:R-:W-:Y:S04]  /*77d0*/  SHF.R.U32.HI R0, RZ, 0x15, R0 ;  /* 0x00000015ff007819 */ /* 0x000fe80000011600 */
[----:B------:R-:W-:Y:S11]  /*77e0*/  LOP3.LUT P0, RZ, R0, 0x3, R65, 0x48, !PT ;  /* 0x0000000300ff7812 */ /* 0x000ff60007804841 */
[----:B------:R-:W-:Y:S02]  /*77f0*/  @!UPT UIADD3 URZ, UPT, UPT, URZ, URZ, URZ ;  /* 0x000000fffffff290 */ /* 0x000fe4000fffe0ff */
[----:B------:R-:W-:Y:S05]  /*7800*/  @!P0 BRA `(.L_x_126) ;  /* 0x0000000000408947 */ /* 0x000fea0003800000 */
[----:B------:R-:W4:Y:S01]  /*7810*/  LDCU.64 UR8, c[0x4][0x70] ;  /* 0x01000e00ff0877ac */ /* 0x000f220008000a00 */
[----:B--2---:R-:W-:Y:S01]  /*7820*/  MOV R3, 0x0 ;  /* 0x0000000000037802 */ /* 0x004fe20000000f00 */
[----:B------:R-:W-:Y:S02]  /*7830*/  HFMA2 R12, -RZ, RZ, 0, 5.9604644775390625e-08 ;  /* 0x00000001ff0c7431 */ /* 0x000fe400000001ff */
[----:B------:R-:W-:Y:S02]  /*7840*/  IMAD.MOV.U32 R8, RZ, RZ, 0x192 ;  /* 0x00000192ff087424 */ /* 0x000fe400078e00ff */
[----:B------:R-:W-:Y:S01]  /*7850*/  IMAD.MOV.U32 R13, RZ, RZ, RZ ;  /* 0x000000ffff0d7224 */ /* 0x000fe200078e00ff */
[----:B------:R-:W2:Y:S01]  /*7860*/  LDCU.64 UR6, c[0x4][0x78] ;  /* 0x01000f00ff0677ac */ /* 0x000ea20008000a00 */
[----:B------:R-:W1:Y:S01]  /*7870*/  LDC.64 R2, c[0x4][R3] ;  /* 0x0100000003027b82 */ /* 0x000e620000000a00 */
[----:B------:R-:W5:Y:S01]  /*7880*/  LDCU.64 UR4, c[0x4][0x10] ;  /* 0x01000200ff0477ac */ /* 0x000f620008000a00 */
[----:B----4-:R-:W-:Y:S01]  /*7890*/  MOV R5, UR9 ;  /* 0x0000000900057c02 */ /* 0x010fe20008000f00 */
[----:B------:R-:W-:Y:S01]  /*78a0*/  IMAD.U32 R4, RZ, RZ, UR8 ;  /* 0x00000008ff047e24 */ /* 0x000fe2000f8e00ff */
[----:B--2---:R-:W-:Y:S01]  /*78b0*/  MOV R7, UR7 ;  /* 0x0000000700077c02 */ /* 0x004fe20008000f00 */
[----:B------:R-:W-:Y:S01]  /*78c0*/  IMAD.U32 R6, RZ, RZ, UR6 ;  /* 0x00000006ff067e24 */ /* 0x000fe2000f8e00ff */
[----:B-----5:R-:W-:Y:S01]  /*78d0*/  MOV R11, UR5 ;  /* 0x00000005000b7c02 */ /* 0x020fe20008000f00 */
[----:B------:R-:W-:Y:S02]  /*78e0*/  IMAD.U32 R10, RZ, RZ, UR4 ;  /* 0x00000004ff0a7e24 */ /* 0x000fe4000f8e00ff */
[----:B------:R-:W-:Y:S07]  /*78f0*/  LEPC R20, `(.L_x_126) ;  /* 0x000000001014794e */ /* 0x000fee0000000000 */
[----:B-1-3--:R-:W-:Y:S05]  /*7900*/  CALL.ABS.NOINC R2 ;  /* 0x0000000002007343 */ /* 0x00afea0003c00000 */
.L_x_126:
[----:B------:R-:W-:Y:S01]  /*7910*/  ISETP.NE.AND P0, PT, R72, RZ, PT ;  /* 0x000000ff4800720c */ /* 0x000fe20003f05270 */
[----:B------:R-:W-:Y:S05]  /*7920*/  WARPSYNC.ALL ;  /* 0x0000000000007948 */ /* 0x000fea0003800000 */
[----:B------:R-:W-:Y:S01]  /*7930*/  R2UR UR4, R34 ;  /* 0x00000000220472ca */ /* 0x000fe200000e0000 */
[----:B------:R-:W-:Y:S01]  /*7940*/  BSSY.RECONVERGENT B0, `(.L_x_127) ;  /* 0x0000052000007945 */ /* 0x000fe20003800200 */
[----:B------:R-:W-:Y:S02]  /*7950*/  R2UR UR5, R79 ;  /* 0x000000004f0572ca */ /* 0x000fe400000e0000 */
[C---:B-1----:R-:W-:Y:S02]  /*7960*/  SHF.L.U32 R20, R40.reuse, 0x10, RZ ;  /* 0x0000001028147819 */ /* 0x042fe400000006ff */
[----:B------:R-:W-:Y:S02]  /*7970*/  LOP3.LUT R36, R40, 0xffff0000, RZ, 0xc0, !PT ;  /* 0xffff000028247812 */ /* 0x000fe400078ec0ff */
[C---:B------:R-:W-:Y:S02]  /*7980*/  SHF.L.U32 R21, R41.reuse, 0x10, RZ ;  /* 0x0000001029157819 */ /* 0x040fe400000006ff */
[----:B------:R-:W-:Y:S02]  /*7990*/  LOP3.LUT R38, R41, 0xffff0000, RZ, 0xc0, !PT ;  /* 0xffff000029267812 */ /* 0x000fe400078ec0ff */
[C---:B------:R-:W-:Y:S01]  /*79a0*/  SHF.L.U32 R37, R42.reuse, 0x10, RZ ;  /* 0x000000102a257819 */ /* 0x040fe200000006ff */
[----:B------:R-:W1:Y:S01]  /*79b0*/  LDTM.16dp256bit.x4 R4, tmem[UR4+0x60] ;  /* 0x00006004000479ee */ /* 0x000e620008120000 */
[----:B------:R-:W-:Y:S01]  /*79c0*/  LOP3.LUT R40, R42, 0xffff0000, RZ, 0xc0, !PT ;  /* 0xffff00002a287812 */ /* 0x000fe200078ec0ff */
[----:B------:R-:W-:Y:S01]  /*79d0*/  NOP ;  /* 0x0000000000007918 */ /* 0x000fe20000000000 */
[C---:B------:R-:W-:Y:S01]  /*79e0*/  SHF.L.U32 R39, R43.reuse, 0x10, RZ ;  /* 0x000000102b277819 */ /* 0x040fe200000006ff */
[----:B------:R-:W-:Y:S01]  /*79f0*/  UIADD3 UR5, UPT, UPT, UR5, 0x110, URZ ;  /* 0x0000011005057890 */ /* 0x000fe2000fffe0ff */
[----:B------:R-:W-:Y:S02]  /*7a00*/  LOP3.LUT R41, R43, 0xffff0000, RZ, 0xc0, !PT ;  /* 0xffff00002b297812 */ /* 0x000fe400078ec0ff */
[C---:B------:R-:W-:Y:S01]  /*7a10*/  SHF.L.U32 R42, R48.reuse, 0x10, RZ ;  /* 0x00000010302a7819 */ /* 0x040fe200000006ff */
[----:B------:R-:W-:Y:S01]  /*7a20*/  UPRMT UR5, UR37, 0x654, UR5 ;  /* 0x0000065425057896 */ /* 0x000fe20008000005 */
[----:B------:R-:W-:Y:S02]  /*7a30*/  LOP3.LUT R43, R48, 0xffff0000, RZ, 0xc0, !PT ;  /* 0xffff0000302b7812 */ /* 0x000fe400078ec0ff */
[C---:B------:R-:W-:Y:S02]  /*7a40*/  SHF.L.U32 R44, R49.reuse, 0x10, RZ ;  /* 0x00000010312c7819 */ /* 0x040fe400000006ff */
[----:B------:R-:W-:Y:S02]  /*7a50*/  LOP3.LUT R46, R49, 0xffff0000, RZ, 0xc0, !PT ;  /* 0xffff0000312e7812 */ /* 0x000fe400078ec0ff */
[C---:B------:R-:W-:Y:S02]  /*7a60*/  SHF.L.U32 R45, R50.reuse, 0x10, RZ ;  /* 0x00000010322d7819 */ /* 0x040fe400000006ff */
[----:B-1----:R-:W-:Y:S01]  /*7a70*/  SYNCS.ARRIVE.TRANS64.RED.A1T0 RZ, [UR5], RZ ;  /* 0x000000ffffff79a7 */ /* 0x002fe20008100405 */
[----:B------:R-:W-:Y:S02]  /*7a80*/  LOP3.LUT R48, R50, 0xffff0000, RZ, 0xc0, !PT ;  /* 0xffff000032307812 */ /* 0x000fe400078ec0ff */
[C---:B------:R-:W-:Y:S02]  /*7a90*/  SHF.L.U32 R47, R51.reuse, 0x10, RZ ;  /* 0x00000010332f7819 */ /* 0x040fe400000006ff */
[----:B------:R-:W-:Y:S01]  /*7aa0*/  LOP3.LUT R50, R51, 0xffff0000, RZ, 0xc0, !PT ;  /* 0xffff000033327812 */ /* 0x000fe200078ec0ff */
[C---:B------:R-:W-:Y:S01]  /*7ab0*/  FMUL R4, R33.reuse, R4 ;  /* 0x0000000421047220 */ /* 0x040fe20000400000 */
[C---:B------:R-:W-:Y:S01]  /*7ac0*/  FMUL R5, R33.reuse, R5 ;  /* 0x0000000521057220 */ /* 0x040fe20000400000 */
[C---:B------:R-:W-:Y:S01]  /*7ad0*/  FMUL R6, R33.reuse, R6 ;  /* 0x0000000621067220 */ /* 0x040fe20000400000 */
[----:B------:R-:W-:Y:S01]  /*7ae0*/  FMUL R7, R33, R7 ;  /* 0x0000000721077220 */ /* 0x000fe20000400000 */
[C---:B------:R-:W-:Y:S01]  /*7af0*/  FFMA R4, R35.reuse, R20, R4 ;  /* 0x0000001423047223 */ /* 0x040fe20000000004 */
[C---:B------:R-:W-:Y:S01]  /*7b00*/  FFMA R5, R35.reuse, R36, R5 ;  /* 0x0000002423057223 */ /* 0x040fe20000000005 */
[C---:B------:R-:W-:Y:S01]  /*7b10*/  FFMA R6, R35.reuse, R21, R6 ;  /* 0x0000001523067223 */ /* 0x040fe20000000006 */
[----:B------:R-:W-:Y:S01]  /*7b20*/  FFMA R7, R35, R38, R7 ;  /* 0x0000002623077223 */ /* 0x000fe20000000007 */
[C---:B------:R-:W-:Y:S01]  /*7b30*/  FMUL R8, R33.reuse, R8 ;  /* 0x0000000821087220 */ /* 0x040fe20000400000 */
[----:B------:R-:W-:Y:S01]  /*7b40*/  FMUL R9, R33, R9 ;  /* 0x0000000921097220 */ /* 0x000fe20000400000 */
[----:B---3--:R-:W-:Y:S01]  /*7b50*/  F2FP.BF16.F32.PACK_AB R80, R5, R4 ;  /* 0x000000040550723e */ /* 0x008fe200000010ff */
[----:B------:R-:W-:Y:S01]  /*7b60*/  FMUL R0, R33, R10 ;  /* 0x0000000a21007220 */ /* 0x000fe20000400000 */
[----:B------:R-:W-:Y:S01]  /*7b70*/  F2FP.BF16.F32.PACK_AB R81, R7, R6 ;  /* 0x000000060751723e */ /* 0x000fe200000010ff */
[C---:B------:R-:W-:Y:S01]  /*7b80*/  FFMA R8, R35.reuse, R37, R8 ;  /* 0x0000002523087223 */ /* 0x040fe20000000008 */
[----:B------:R-:W-:Y:S01]  /*7b90*/  FFMA R9, R35, R40, R9 ;  /* 0x0000002823097223 */ /* 0x000fe20000000009 */
[C---:B------:R-:W-:Y:S01]  /*7ba0*/  FMUL R2, R33.reuse, R11 ;  /* 0x0000000b21027220 */ /* 0x040fe20000400000 */
[C---:B--2---:R-:W-:Y:S01]  /*7bb0*/  FMUL R3, R33.reuse, R12 ;  /* 0x0000000c21037220 */ /* 0x044fe20000400000 */
[----:B------:R-:W-:Y:S01]  /*7bc0*/  FMUL R10, R33, R13 ;  /* 0x0000000d210a7220 */ /* 0x000fe20000400000 */
[----:B------:R-:W-:Y:S01]  /*7bd0*/  FFMA R0, R35, R39, R0 ;  /* 0x0000002723007223 */ /* 0x000fe20000000000 */
        /* <DEDUP_REMOVED lines=40> */
.L_x_128:
[----:B------:R-:W-:Y:S05]  /*7e60*/  BSYNC.RECONVERGENT B0 ;  /* 0x0000000000007941 */ /* 0x000fea0003800200 */
.L_x_127:
[----:B------:R-:W-:Y:S01]  /*7e70*/  BAR.SYNC.DEFER_BLOCKING 0x1, 0x80 ;  /* 0x0042000000007b1d */ /* 0x000fe20000010000 */
[----:B------:R-:W-:Y:S01]  /*7e80*/  UISETP.NE.AND UP0, UPT, UR49, -0x4, UPT ;  /* 0xfffffffc3100788c */ /* 0x000fe2000bf05270 */
[----:B------:R-:W-:Y:S08]  /*7e90*/  IADD3 R0, PT, PT, R30, 0x1, RZ ;  /* 0x000000011e007810 */ /* 0x000ff00007ffe0ff */
[----:B------:R-:W-:Y:S05]  /*7ea0*/  BRA.U !UP0, `(.L_x_129) ;  /* 0x0000000108287547 */ /* 0x000fea000b800000 */
[----:B------:R-:W-:Y:S01]  /*7eb0*/  ISETP.NE.AND P0, PT, R76, RZ, PT ;  /* 0x000000ff4c00720c */ /* 0x000fe20003f05270 */
[----:B------:R-:W-:Y:S01]  /*7ec0*/  IMAD.U32 R3, RZ, RZ, UR51 ;  /* 0x00000033ff037e24 */ /* 0x000fe2000f8e00ff */
[----:B------:R-:W-:Y:S01]  /*7ed0*/  UIADD3 UR51, UPT, UPT, UR51, 0x1, URZ ;  /* 0x0000000133337890 */ /* 0x000fe2000fffe0ff */
[----:B------:R-:W-:Y:S03]  /*7ee0*/  IMAD.U32 R2, RZ, RZ, UR37 ;  /* 0x00000025ff027e24 */ /* 0x000fe6000f8e00ff */
[----:B------:R-:W-:Y:S04]  /*7ef0*/  UISETP.NE.AND UP0, UPT, UR51, 0x4, UPT ;  /* 0x000000043300788c */ /* 0x000fe8000bf05270 */
[----:B------:R-:W-:Y:S03]  /*7f00*/  USEL UR51, UR51, URZ, UP0 ;  /* 0x000000ff33337287 */ /* 0x000fe60008000000 */
[----:B------:R-:W-:Y:S05]  /*7f10*/  @P0 LEA R3, R3, UR48, 0x3 ;  /* 0x0000003003030c11 */ /* 0x000fea000f8e18ff */
[----:B------:R-:W-:Y:S05]  /*7f20*/  @P0 VIADD R3, R3, 0xa0 ;  /* 0x000000a003030836 */ /* 0x000fea0000000000 */
[----:B------:R-:W-:Y:S04]  /*7f30*/  @P0 PRMT R2, R2, 0x654, R3 ;  /* 0x0000065402020816 */ /* 0x000fe80000000003 */
[----:B------:R2:W-:Y:S03]  /*7f40*/  @P0 SYNCS.ARRIVE.TRANS64.RED.A1T0 RZ, [R2+URZ], RZ ;  /* 0x000000ff02ff09a7 */ /* 0x0005e600081004ff */
.L_x_129:
[----:B------:R-:W-:Y:S01]  /*7f50*/  ISETP.NE.AND P2, PT, R73, RZ, PT ;  /* 0x000000ff4900720c */ /* 0x000fe20003f45270 */
[----:B------:R-:W-:Y:S01]  /*7f60*/  UIADD3 UR49, UPT, UPT, UR49, 0x4, URZ ;  /* 0x0000000431317890 */ /* 0x000fe2000fffe0ff */
[----:B------:R-:W-:Y:S01]  /*7f70*/  ISETP.NE.AND P0, PT, R75, 0x2, PT ;  /* 0x000000024b00780c */ /* 0x000fe20003f05270 */
[----:B------:R-:W-:Y:S01]  /*7f80*/  IMAD.IADD R20, R29, 0x1, R58 ;  /* 0x000000011d147824 */ /* 0x000fe200078e023a */
[----:B------:R-:W-:Y:S01]  /*7f90*/  ISETP.NE.AND P1, PT, R0, 0x4, PT ;  /* 0x000000040000780c */ /* 0x000fe20003f25270 */
[----:B------:R-:W-:Y:S01]  /*7fa0*/  IMAD.IADD R21, R31, 0x1, R60 ;  /* 0x000000011f157824 */ /* 0x000fe200078e023c */
[----:B------:R-:W-:Y:S02]  /*7fb0*/  SEL R3, RZ, 0x1, P0 ;  /* 0x00000001ff037807 */ /* 0x000fe40000000000 */
[----:B--2---:R-:W-:Y:S02]  /*7fc0*/  SEL R2, RZ, 0x1, P1 ;  /* 0x00000001ff027807 */ /* 0x004fe40000800000 */
[----:B------:R-:W-:Y:S02]  /*7fd0*/  LOP3.LUT R68, R68, R3, RZ, 0x3c, !PT ;  /* 0x0000000344447212 */ /* 0x000fe400078e3cff */
[----:B------:R-:W-:Y:S02]  /*7fe0*/  LOP3.LUT R69, R69, R2, RZ, 0x3c, !PT ;  /* 0x0000000245457212 */ /* 0x000fe400078e3cff */
[----:B------:R-:W-:Y:S02]  /*7ff0*/  @P2 R2UR UR36, R67 ;  /* 0x00000000432422ca */ /* 0x000fe400000e0000 */
[----:B------:R-:W-:Y:S02]  /*8000*/  SEL R75, R75, RZ, P0 ;  /* 0x000000ff4b4b7207 */ /* 0x000fe40000000000 */
[----:B------:R-:W-:Y:S01]  /*8010*/  SEL R30, R0, RZ, P1 ;  /* 0x000000ff001e7207 */ /* 0x000fe20000800000 */
[----:B------:R-:W-:Y:S10]  /*8020*/  @P2 BRA `(.L_x_130) ;  /* 0xffffffd000182947 */ /* 0x000ff4000383ffff */
[----:B------:R-:W-:-:S09]  /*8030*/  UISETP.NE.AND UP0, UPT, UR50, URZ, UPT ;  /* 0x000000ff3200728c */ /* 0x000fd2000bf05270 */
[----:B------:R-:W-:Y:S05]  /*8040*/  BRA.U !UP0, `(.L_x_131) ;  /* 0x0000000108487547 */ /* 0x000fea000b800000 */
[----:B------:R-:W2:Y:S02]  /*8050*/  LDCU.64 UR4, c[0x0][0x890] ;  /* 0x00011200ff0477ac */ /* 0x000ea40008000a00 */
[----:B--2---:R-:W-:-:S04]  /*8060*/  UISETP.NE.U32.AND UP0, UPT, UR4, URZ, UPT ;  /* 0x000000ff0400728c */ /* 0x004fc8000bf05070 */
[----:B------:R-:W-:-:S09]  /*8070*/  UISETP.NE.AND.EX UP0, UPT, UR5, URZ, UPT, UP0 ;  /* 0x000000ff0500728c */ /* 0x000fd2000bf05300 */
[----:B------:R-:W-:Y:S05]  /*8080*/  BRA.U UP0, `(.L_x_132) ;  /* 0x00000001000c7547 */ /* 0x000fea000b800000 */
[----:B------:R-:W-:-:S13]  /*8090*/  FSETP.NEU.AND P0, PT, R35, RZ, PT ;  /* 0x000000ff2300720b */ /* 0x000fda0003f0d000 */
[----:B------:R-:W-:Y:S05]  /*80a0*/  @!P0 EXIT ;  /* 0x000000000000894d */ /* 0x000fea0003800000 */
[----:B------:R-:W-:Y:S05]  /*80b0*/  BRA `(.L_x_131) ;  /* 0x00000000002c7947 */ /* 0x000fea0003800000 */
.L_x_132:
[----:B------:R-:W-:Y:S01]  /*80c0*/  ISETP.NE.AND P0, PT, R74, RZ, PT ;  /* 0x000000ff4a00720c */ /* 0x000fe20003f05270 */
[----:B------:R-:W-:-:S12]  /*80d0*/  BSSY.RECONVERGENT B0, `(.L_x_131) ;  /* 0x0000009000007945 */ /* 0x000fd80003800200 */
[----:B------:R-:W-:Y:S05]  /*80e0*/  @P0 BRA `(.L_x_133) ;  /* 0x0000000000140947 */ /* 0x000fea0003800000 */
[----:B------:R-:W2:Y:S02]  /*80f0*/  LDCU.64 UR4, c[0x0][0x888] ;  /* 0x00011100ff0477ac */ /* 0x000ea40008000a00 */
[----:B--2---:R-:W-:-:S04]  /*8100*/  ISETP.NE.U32.AND P0, PT, RZ, UR4, PT ;  /* 0x00000004ff007c0c */ /* 0x004fc8000bf05070 */
[----:B------:R-:W-:-:S13]  /*8110*/  ISETP.NE.AND.EX P0, PT, RZ, UR5, PT, P0 ;  /* 0x00000005ff007c0c */ /* 0x000fda000bf05300 */
[----:B------:R-:W-:Y:S05]  /*8120*/  @!P0 EXIT ;  /* 0x000000000000894d */ /* 0x000fea0003800000 */
[----:B------:R-:W-:Y:S05]  /*8130*/  BRA `(.L_x_134) ;  /* 0x0000000000087947 */ /* 0x000fea0003800000 */
.L_x_133:
[----:B------:R-:W-:-:S13]  /*8140*/  FSETP.NEU.AND P0, PT, R35, RZ, PT ;  /* 0x000000ff2300720b */ /* 0x000fda0003f0d000 */
[----:B------:R-:W-:Y:S05]  /*8150*/  @!P0 EXIT ;  /* 0x000000000000894d */ /* 0x000fea0003800000 */
.L_x_134:
[----:B------:R-:W-:Y:S05]  /*8160*/  BSYNC.RECONVERGENT B0 ;  /* 0x0000000000007941 */ /* 0x000fea0003800200 */
.L_x_131:
[----:B------:R-:W-:Y:S01]  /*8170*/  ULEA UR4, UR51, UR48, 0x3 ;  /* 0x0000003033047291 */ /* 0x000fe2000f8e18ff */
[----:B------:R-:W-:-:S04]  /*8180*/  DEPBAR.LE SB0, 0x0 ;  /* 0x000080000000791a */ /* 0x000fc80000000000 */
[----:B------:R-:W-:-:S04]  /*8190*/  UIADD3 UR4, UPT, UPT, UR4, 0xa0, URZ ;  /* 0x000000a004047890 */ /* 0x000fc8000fffe0ff */
[----:B------:R-:W-:-:S09]  /*81a0*/  UPRMT UR4, UR37, 0x654, UR4 ;  /* 0x0000065425047896 */ /* 0x000fd20008000004 */
[----:B------:R-:W-:Y:S01]  /*81b0*/  SYNCS.ARRIVE.TRANS64.RED.A1T0 RZ, [UR4], RZ ;  /* 0x000000ffffff79a7 */ /* 0x000fe20008100404 */
[----:B------:R-:W-:Y:S05]  /*81c0*/  EXIT ;  /* 0x000000000000794d */ /* 0x000fea0003800000 */
.L_x_19:
[----:B--2---:R2:W1:Y:S02]  /*81d0*/  SYNCS.PHASECHK.TRANS64.TRYWAIT P0, [R3+URZ+0x140], R2 ;  /* 0x00014002030075a7 */ /* 0x00446400080011ff */
[----:B-1----:R-:W-:Y:S05]  /*81e0*/  @!P0 NANOSLEEP.SYNCS 0x989680 ;  /* 0x009896800000895d */ /* 0x002fea0003900000 */
[----:B------:R-:W1:Y:S02]  /*81f0*/  @!P0 SYNCS.PHASECHK.TRANS64 P0, [R3+URZ+0x140], R2 ;  /* 0x00014002030085a7 */ /* 0x000e6400080010ff */
[----:B-1----:R-:W-:Y:S05]  /*8200*/  @!P0 BRA `(.L_x_19) ;  /* 0xfffffffc00f08947 */ /* 0x002fea000383ffff */
[----:B------:R-:W-:Y:S05]  /*8210*/  BRA `(.L_x_135) ;  /* 0xffffff9400147947 */ /* 0x000fea000383ffff */
.L_x_22:
[----:B-1----:R-:W-:-:S07]  /*8220*/  MOV R2, UR33 ;  /* 0x0000002100027c02 */ /* 0x002fce0008000f00 */
.L_x_136:
[----:B-1----:R1:W2:Y:S02]  /*8230*/  SYNCS.PHASECHK.TRANS64.TRYWAIT P0, [R2+URZ+0x40], R5 ;  /* 0x00004005020075a7 */ /* 0x0022a400080011ff */
[----:B--2---:R-:W-:Y:S05]  /*8240*/  @!P0 NANOSLEEP.SYNCS 0x989680 ;  /* 0x009896800000895d */ /* 0x004fea0003900000 */
[----:B------:R-:W2:Y:S02]  /*8250*/  @!P0 SYNCS.PHASECHK.TRANS64 P0, [R2+URZ+0x40], R5 ;  /* 0x00004005020085a7 */ /* 0x000ea400080010ff */
[----:B--2---:R-:W-:Y:S05]  /*8260*/  @!P0 BRA `(.L_x_136) ;  /* 0xfffffffc00f08947 */ /* 0x004fea000383ffff */
[----:B------:R-:W-:Y:S05]  /*8270*/  BRA `(.L_x_21) ;  /* 0xffffff9400687947 */ /* 0x000fea000383ffff */
.L_x_28:
[----:B-1----:R-:W-:-:S07]  /*8280*/  MOV R2, UR25 ;  /* 0x0000001900027c02 */ /* 0x002fce0008000f00 */
.L_x_137:
[----:B-1----:R1:W2:Y:S02]  /*8290*/  SYNCS.PHASECHK.TRANS64.TRYWAIT P0, [R2+URZ+0x40], R5 ;  /* 0x00004005020075a7 */ /* 0x0022a400080011ff */
[----:B--2---:R-:W-:Y:S05]  /*82a0*/  @!P0 NANOSLEEP.SYNCS 0x989680 ;  /* 0x009896800000895d */ /* 0x004fea0003900000 */
[----:B------:R-:W2:Y:S02]  /*82b0*/  @!P0 SYNCS.PHASECHK.TRANS64 P0, [R2+URZ+0x40], R5 ;  /* 0x00004005020085a7 */ /* 0x000ea400080010ff */
[----:B--2---:R-:W-:Y:S05]  /*82c0*/  @!P0 BRA `(.L_x_137) ;  /* 0xfffffffc00f08947 */ /* 0x004fea000383ffff */
[----:B------:R-:W-:Y:S05]  /*82d0*/  BRA `(.L_x_27) ;  /* 0xffffff9800287947 */ /* 0x000fea000383ffff */
.L_x_32:
[----:B-1----:R1:W2:Y:S02]  /*82e0*/  SYNCS.PHASECHK.TRANS64.TRYWAIT P0, [R2+URZ+0xd0], R3 ;  /* 0x0000d003020075a7 */ /* 0x0022a400080011ff */
[----:B--2---:R-:W-:Y:S05]  /*82f0*/  @!P0 NANOSLEEP.SYNCS 0x989680 ;  /* 0x009896800000895d */ /* 0x004fea0003900000 */
[----:B------:R-:W2:Y:S02]  /*8300*/  @!P0 SYNCS.PHASECHK.TRANS64 P0, [R2+URZ+0xd0], R3 ;  /* 0x0000d003020085a7 */ /* 0x000ea400080010ff */
[----:B--2---:R-:W-:Y:S05]  /*8310*/  @!P0 BRA `(.L_x_32) ;  /* 0xfffffffc00f08947 */ /* 0x004fea000383ffff */
[----:B------:R-:W-:Y:S05]  /*8320*/  BRA `(.L_x_138) ;  /* 0xffffff9800cc7947 */ /* 0x000fea000383ffff */
.L_x_36:
[----:B----4-:R-:W-:-:S07]  /*8330*/  MOV R0, UR5 ;  /* 0x0000000500007c02 */ /* 0x010fce0008000f00 */
.L_x_139:
[----:B-1----:R1:W2:Y:S02]  /*8340*/  SYNCS.PHASECHK.TRANS64.TRYWAIT P0, [R0+URZ], R3 ;  /* 0x00000003000075a7 */ /* 0x0022a400080011ff */
[----:B--2---:R-:W-:Y:S05]  /*8350*/  @!P0 NANOSLEEP.SYNCS 0x989680 ;  /* 0x009896800000895d */ /* 0x004fea0003900000 */
[----:B------:R-:W2:Y:S02]  /*8360*/  @!P0 SYNCS.PHASECHK.TRANS64 P0, [R0+URZ], R3 ;  /* 0x00000003000085a7 */ /* 0x000ea400080010ff */
[----:B--2---:R-:W-:Y:S05]  /*8370*/  @!P0 BRA `(.L_x_139) ;  /* 0xfffffffc00f08947 */ /* 0x004fea000383ffff */
[----:B------:R-:W-:Y:S05]  /*8380*/  BRA `(.L_x_140) ;  /* 0xffffffa0003c7947 */ /* 0x000fea000383ffff */
.L_x_37:
[----:B----4-:R-:W-:-:S07]  /*8390*/  MOV R0, UR5 ;  /* 0x0000000500007c02 */ /* 0x010fce0008000f00 */
.L_x_141:
[----:B-1----:R1:W2:Y:S02]  /*83a0*/  SYNCS.PHASECHK.TRANS64.TRYWAIT P0, [R0+URZ], R3 ;  /* 0x00000003000075a7 */ /* 0x0022a400080011ff */
[----:B--2---:R-:W-:Y:S05]  /*83b0*/  @!P0 NANOSLEEP.SYNCS 0x989680 ;  /* 0x009896800000895d */ /* 0x004fea0003900000 */
[----:B------:R-:W2:Y:S02]  /*83c0*/  @!P0 SYNCS.PHASECHK.TRANS64 P0, [R0+URZ], R3 ;  /* 0x00000003000085a7 */ /* 0x000ea400080010ff */
[----:B--2---:R-:W-:Y:S05]  /*83d0*/  @!P0 BRA `(.L_x_141) ;  /* 0xfffffffc00f08947 */ /* 0x004fea000383ffff */
[----:B------:R-:W-:Y:S05]  /*83e0*/  BRA `(.L_x_142) ;  /* 0xffffffa000487947 */ /* 0x000fea000383ffff */
.L_x_38:
[----:B----4-:R-:W-:-:S07]  /*83f0*/  MOV R0, UR5 ;  /* 0x0000000500007c02 */ /* 0x010fce0008000f00 */
.L_x_143:
[----:B-1----:R1:W2:Y:S02]  /*8400*/  SYNCS.PHASECHK.TRANS64.TRYWAIT P0, [R0+URZ], R3 ;  /* 0x00000003000075a7 */ /* 0x0022a400080011ff */
[----:B--2---:R-:W-:Y:S05]  /*8410*/  @!P0 NANOSLEEP.SYNCS 0x989680 ;  /* 0x009896800000895d */ /* 0x004fea0003900000 */
[----:B------:R-:W2:Y:S02]  /*8420*/  @!P0 SYNCS.PHASECHK.TRANS64 P0, [R0+URZ], R3 ;  /* 0x00000003000085a7 */ /* 0x000ea400080010ff */
[----:B--2---:R-:W-:Y:S05]  /*8430*/  @!P0 BRA `(.L_x_143) ;  /* 0xfffffffc00f08947 */ /* 0x004fea000383ffff */
[----:B------:R-:W-:Y:S05]  /*8440*/  BRA `(.L_x_144) ;  /* 0xffffffa000547947 */ /* 0x000fea000383ffff */
.L_x_39:
[----:B----4-:R-:W-:-:S07]  /*8450*/  MOV R0, UR5 ;  /* 0x0000000500007c02 */ /* 0x010fce0008000f00 */
.L_x_145:
[----:B-1----:R1:W2:Y:S02]  /*8460*/  SYNCS.PHASECHK.TRANS64.TRYWAIT P0, [R0+URZ], R3 ;  /* 0x00000003000075a7 */ /* 0x0022a400080011ff */
[----:B--2---:R-:W-:Y:S05]  /*8470*/  @!P0 NANOSLEEP.SYNCS 0x989680 ;  /* 0x009896800000895d */ /* 0x004fea0003900000 */
[----:B------:R-:W2:Y:S02]  /*8480*/  @!P0 SYNCS.PHASECHK.TRANS64 P0, [R0+URZ], R3 ;  /* 0x00000003000085a7 */ /* 0x000ea400080010ff */
[----:B--2---:R-:W-:Y:S05]  /*8490*/  @!P0 BRA `(.L_x_145) ;  /* 0xfffffffc00f08947 */ /* 0x004fea000383ffff */
[----:B------:R-:W-:Y:S05]  /*84a0*/  BRA `(.L_x_146) ;  /* 0xffffffa000607947 */ /* 0x000fea000383ffff */
.L_x_40:
[----:B----4-:R-:W-:-:S07]  /*84b0*/  MOV R0, UR5 ;  /* 0x0000000500007c02 */ /* 0x010fce0008000f00 */
.L_x_147:
[----:B-1----:R1:W2:Y:S02]  /*84c0*/  SYNCS.PHASECHK.TRANS64.TRYWAIT P0, [R0+URZ], R3 ;  /* 0x00000003000075a7 */ /* 0x0022a400080011ff */
[----:B--2---:R-:W-:Y:S05]  /*84d0*/  @!P0 NANOSLEEP.SYNCS 0x989680 ;  /* 0x009896800000895d */ /* 0x004fea0003900000 */
[----:B------:R-:W2:Y:S02]  /*84e0*/  @!P0 SYNCS.PHASECHK.TRANS64 P0, [R0+URZ], R3 ;  /* 0x00000003000085a7 */ /* 0x000ea400080010ff */
[----:B--2---:R-:W-:Y:S05]  /*84f0*/  @!P0 BRA `(.L_x_147) ;  /* 0xfffffffc00f08947 */ /* 0x004fea000383ffff */
[----:B------:R-:W-:Y:S05]  /*8500*/  BRA `(.L_x_148) ;  /* 0xffffffa0006c7947 */ /* 0x000fea000383ffff */
.L_x_41:
[----:B----4-:R-:W-:-:S07]  /*8510*/  MOV R0, UR5 ;  /* 0x0000000500007c02 */ /* 0x010fce0008000f00 */
.L_x_149:
[----:B-1----:R1:W2:Y:S02]  /*8520*/  SYNCS.PHASECHK.TRANS64.TRYWAIT P0, [R0+URZ], R3 ;  /* 0x00000003000075a7 */ /* 0x0022a400080011ff */
[----:B--2---:R-:W-:Y:S05]  /*8530*/  @!P0 NANOSLEEP.SYNCS 0x989680 ;  /* 0x009896800000895d */ /* 0x004fea0003900000 */
[----:B------:R-:W2:Y:S02]  /*8540*/  @!P0 SYNCS.PHASECHK.TRANS64 P0, [R0+URZ], R3 ;  /* 0x00000003000085a7 */ /* 0x000ea400080010ff */
[----:B--2---:R-:W-:Y:S05]  /*8550*/  @!P0 BRA `(.L_x_149) ;  /* 0xfffffffc00f08947 */ /* 0x004fea000383ffff */
[----:B------:R-:W-:Y:S05]  /*8560*/  BRA `(.L_x_150) ;  /* 0xffffffa000787947 */ /* 0x000fea000383ffff */
.L_x_42:
[----:B----4-:R-:W-:-:S07]  /*8570*/  MOV R0, UR5 ;  /* 0x0000000500007c02 */ /* 0x010fce0008000f00 */
.L_x_151:
[----:B-1----:R1:W2:Y:S02]  /*8580*/  SYNCS.PHASECHK.TRANS64.TRYWAIT P0, [R0+URZ], R3 ;  /* 0x00000003000075a7 */ /* 0x0022a400080011ff */
[----:B--2---:R-:W-:Y:S05]  /*8590*/  @!P0 NANOSLEEP.SYNCS 0x989680 ;  /* 0x009896800000895d */ /* 0x004fea0003900000 */
[----:B------:R-:W2:Y:S02]  /*85a0*/  @!P0 SYNCS.PHASECHK.TRANS64 P0, [R0+URZ], R3 ;  /* 0x00000003000085a7 */ /* 0x000ea400080010ff */
[----:B--2---:R-:W-:Y:S05]  /*85b0*/  @!P0 BRA `(.L_x_151) ;  /* 0xfffffffc00f08947 */ /* 0x004fea000383ffff */
[----:B------:R-:W-:Y:S05]  /*85c0*/  BRA `(.L_x_152) ;  /* 0xffffffa000847947 */ /* 0x000fea000383ffff */
.L_x_45:
[----:B-1----:R1:W2:Y:S02]  /*85d0*/  SYNCS.PHASECHK.TRANS64.TRYWAIT P0, [R0+URZ+0x130], R5 ;  /* 0x00013005000075a7 */ /* 0x0022a400080011ff */
[----:B--2---:R-:W-:Y:S05]  /*85e0*/  @!P0 NANOSLEEP.SYNCS 0x989680 ;  /* 0x009896800000895d */ /* 0x004fea0003900000 */
[----:B------:R-:W2:Y:S02]  /*85f0*/  @!P0 SYNCS.PHASECHK.TRANS64 P0, [R0+URZ+0x130], R5 ;  /* 0x00013005000085a7 */ /* 0x000ea400080010ff */
[----:B--2---:R-:W-:Y:S05]  /*8600*/  @!P0 BRA `(.L_x_45) ;  /* 0xfffffffc00f08947 */ /* 0x004fea000383ffff */
[----:B------:R-:W-:Y:S05]  /*8610*/  BRA `(.L_x_153) ;  /* 0xffffffa000e07947 */ /* 0x000fea000383ffff */
.L_x_46:
[----:B------:R-:W-:-:S07]  /*8620*/  MOV R0, UR5 ;  /* 0x0000000500007c02 */ /* 0x000fce0008000f00 */
.L_x_154:
[----:B-1----:R1:W2:Y:S02]  /*8630*/  SYNCS.PHASECHK.TRANS64.TRYWAIT P0, [R0+URZ+0xe0], R5 ;  /* 0x0000e005000075a7 */ /* 0x0022a400080011ff */
[----:B--2---:R-:W-:Y:S05]  /*8640*/  @!P0 NANOSLEEP.SYNCS 0x989680 ;  /* 0x009896800000895d */ /* 0x004fea0003900000 */
[----:B------:R-:W2:Y:S02]  /*8650*/  @!P0 SYNCS.PHASECHK.TRANS64 P0, [R0+URZ+0xe0], R5 ;  /* 0x0000e005000085a7 */ /* 0x000ea400080010ff */
[----:B--2---:R-:W-:Y:S05]  /*8660*/  @!P0 BRA `(.L_x_154) ;  /* 0xfffffffc00f08947 */ /* 0x004fea000383ffff */
[----:B------:R-:W-:Y:S05]  /*8670*/  BRA `(.L_x_155) ;  /* 0xffffffa000f07947 */ /* 0x000fea000383ffff */
.L_x_47:
[----:B-1----:R1:W2:Y:S02]  /*8680*/  SYNCS.PHASECHK.TRANS64.TRYWAIT P1, [R0+URZ+0xd0], R5 ;  /* 0x0000d005000075a7 */ /* 0x0022a400080211ff */
[----:B--2---:R-:W-:Y:S05]  /*8690*/  @!P1 NANOSLEEP.SYNCS 0x989680 ;  /* 0x009896800000995d */ /* 0x004fea0003900000 */
[----:B------:R-:W2:Y:S02]  /*86a0*/  @!P1 SYNCS.PHASECHK.TRANS64 P1, [R0+URZ+0xd0], R5 ;  /* 0x0000d005000095a7 */ /* 0x000ea400080210ff */
[----:B--2---:R-:W-:Y:S05]  /*86b0*/  @!P1 BRA `(.L_x_47) ;  /* 0xfffffffc00f09947 */ /* 0x004fea000383ffff */
[----:B------:R-:W-:Y:S05]  /*86c0*/  BRA `(.L_x_156) ;  /* 0xffffffa400207947 */ /* 0x000fea000383ffff */
.L_x_50:
[----:B------:R-:W-:-:S07]  /*86d0*/  MOV R0, UR5 ;  /* 0x0000000500007c02 */ /* 0x000fce0008000f00 */
.L_x_157:
[----:B-1----:R1:W2:Y:S02]  /*86e0*/  SYNCS.PHASECHK.TRANS64.TRYWAIT P0, [R0+URZ+0xe0], R3 ;  /* 0x0000e003000075a7 */ /* 0x0022a400080011ff */
[----:B--2---:R-:W-:Y:S05]  /*86f0*/  @!P0 NANOSLEEP.SYNCS 0x989680 ;  /* 0x009896800000895d */ /* 0x004fea0003900000 */
[----:B------:R-:W2:Y:S02]  /*8700*/  @!P0 SYNCS.PHASECHK.TRANS64 P0, [R0+URZ+0xe0], R3 ;  /* 0x0000e003000085a7 */ /* 0x000ea400080010ff */
[----:B--2---:R-:W-:Y:S05]  /*8710*/  @!P0 BRA `(.L_x_157) ;  /* 0xfffffffc00f08947 */ /* 0x004fea000383ffff */
[----:B------:R-:W-:Y:S05]  /*8720*/  BRA `(.L_x_49) ;  /* 0xffffffa400747947 */ /* 0x000fea000383ffff */
.L_x_57:
[----:B-1----:R1:W2:Y:S02]  /*8730*/  SYNCS.PHASECHK.TRANS64.TRYWAIT P1, [R0+URZ+0xd0], R5 ;  /* 0x0000d005000075a7 */ /* 0x0022a400080211ff */
[----:B--2---:R-:W-:Y:S05]  /*8740*/  @!P1 NANOSLEEP.SYNCS 0x989680 ;  /* 0x009896800000995d */ /* 0x004fea0003900000 */
[----:B------:R-:W2:Y:S02]  /*8750*/  @!P1 SYNCS.PHASECHK.TRANS64 P1, [R0+URZ+0xd0], R5 ;  /* 0x0000d005000095a7 */ /* 0x000ea400080210ff */
[----:B--2---:R-:W-:Y:S05]  /*8760*/  @!P1 BRA `(.L_x_57) ;  /* 0xfffffffc00f09947 */ /* 0x004fea000383ffff */
[----:B------:R-:W-:Y:S05]  /*8770*/  BRA `(.L_x_158) ;  /* 0xffffffa800e07947 */ /* 0x000fea000383ffff */
.L_x_58:
[----:B------:R-:W-:-:S07]  /*8780*/  MOV R3, UR7 ;  /* 0x0000000700037c02 */ /* 0x000fce0008000f00 */
.L_x_159:
[----:B-1----:R1:W2:Y:S02]  /*8790*/  SYNCS.PHASECHK.TRANS64.TRYWAIT P0, [R3+URZ+0x110], R0 ;  /* 0x00011000030075a7 */ /* 0x0022a400080011ff */
[----:B--2---:R-:W-:Y:S05]  /*87a0*/  @!P0 NANOSLEEP.SYNCS 0x989680 ;  /* 0x009896800000895d */ /* 0x004fea0003900000 */
[----:B------:R-:W2:Y:S02]  /*87b0*/  @!P0 SYNCS.PHASECHK.TRANS64 P0, [R3+URZ+0x110], R0 ;  /* 0x00011000030085a7 */ /* 0x000ea400080010ff */
[----:B--2---:R-:W-:Y:S05]  /*87c0*/  @!P0 BRA `(.L_x_159) ;  /* 0xfffffffc00f08947 */ /* 0x004fea000383ffff */
[----:B------:R-:W-:Y:S05]  /*87d0*/  BRA `(.L_x_160) ;  /* 0xffffffac00307947 */ /* 0x000fea000383ffff */
.L_x_61:
[----:B------:R-:W-:Y:S07]  /*87e0*/  MOV R0, UR6 ;  /* 0x0000000600007c02 */ /* 0x000fee0008000f00 */
.L_x_161:
[----:B-1----:R1:W2:Y:S02]  /*87f0*/  SYNCS.PHASECHK.TRANS64.TRYWAIT P0, [R0+URZ], R3 ;  /* 0x00000003000075a7 */ /* 0x0022a400080011ff */
[----:B--2---:R-:W-:Y:S05]  /*8800*/  @!P0 NANOSLEEP.SYNCS 0x989680 ;  /* 0x009896800000895d */ /* 0x004fea0003900000 */
[----:B------:R-:W2:Y:S02]  /*8810*/  @!P0 SYNCS.PHASECHK.TRANS64 P0, [R0+URZ], R3 ;  /* 0x00000003000085a7 */ /* 0x000ea400080010ff */
[----:B--2---:R-:W-:Y:S05]  /*8820*/  @!P0 BRA `(.L_x_161) ;  /* 0xfffffffc00f08947 */ /* 0x004fea000383ffff */
[----:B------:R-:W-:Y:S05]  /*8830*/  BRA `(.L_x_60) ;  /* 0xffffffac004c7947 */ /* 0x000fea000383ffff */
.L_x_64:
[----:B------:R-:W-:-:S07]  /*8840*/  MOV R0, UR6 ;  /* 0x0000000600007c02 */ /* 0x000fce0008000f00 */
.L_x_162:
[----:B--2---:R2:W4:Y:S02]  /*8850*/  SYNCS.PHASECHK.TRANS64.TRYWAIT P0, [R0+URZ], R3 ;  /* 0x00000003000075a7 */ /* 0x00452400080011ff */
[----:B----4-:R-:W-:Y:S05]  /*8860*/  @!P0 NANOSLEEP.SYNCS 0x989680 ;  /* 0x009896800000895d */ /* 0x010fea0003900000 */
[----:B------:R-:W4:Y:S02]  /*8870*/  @!P0 SYNCS.PHASECHK.TRANS64 P0, [R0+URZ], R3 ;  /* 0x00000003000085a7 */ /* 0x000f2400080010ff */
[----:B----4-:R-:W-:Y:S05]  /*8880*/  @!P0 BRA `(.L_x_162) ;  /* 0xfffffffc00f08947 */ /* 0x010fea000383ffff */
[----:B------:R-:W-:Y:S05]  /*8890*/  BRA `(.L_x_163) ;  /* 0xffffffb000287947 */ /* 0x000fea000383ffff */
.L_x_65:
[----:B------:R-:W-:-:S07]  /*88a0*/  MOV R0, UR6 ;  /* 0x0000000600007c02 */ /* 0x000fce0008000f00 */
.L_x_164:
[----:B-1----:R1:W2:Y:S02]  /*88b0*/  SYNCS.PHASECHK.TRANS64.TRYWAIT P0, [R0+URZ], R3 ;  /* 0x00000003000075a7 */ /* 0x0022a400080011ff */
[----:B--2---:R-:W-:Y:S05]  /*88c0*/  @!P0 NANOSLEEP.SYNCS 0x989680 ;  /* 0x009896800000895d */ /* 0x004fea0003900000 */
[----:B------:R-:W2:Y:S02]  /*88d0*/  @!P0 SYNCS.PHASECHK.TRANS64 P0, [R0+URZ], R3 ;  /* 0x00000003000085a7 */ /* 0x000ea400080010ff */
[----:B--2---:R-:W-:Y:S05]  /*88e0*/  @!P0 BRA `(.L_x_164) ;  /* 0xfffffffc00f08947 */ /* 0x004fea000383ffff */
[----:B------:R-:W-:Y:S05]  /*88f0*/  BRA `(.L_x_165) ;  /* 0xffffffb000347947 */ /* 0x000fea000383ffff */
.L_x_66:
[----:B------:R-:W-:-:S07]  /*8900*/  MOV R0, UR6 ;  /* 0x0000000600007c02 */ /* 0x000fce0008000f00 */
.L_x_166:
[----:B-1----:R1:W2:Y:S02]  /*8910*/  SYNCS.PHASECHK.TRANS64.TRYWAIT P0, [R0+URZ], R3 ;  /* 0x00000003000075a7 */ /* 0x0022a400080011ff */
[----:B--2---:R-:W-:Y:S05]  /*8920*/  @!P0 NANOSLEEP.SYNCS 0x989680 ;  /* 0x009896800000895d */ /* 0x004fea0003900000 */
[----:B------:R-:W2:Y:S02]  /*8930*/  @!P0 SYNCS.PHASECHK.TRANS64 P0, [R0+URZ], R3 ;  /* 0x00000003000085a7 */ /* 0x000ea400080010ff */
[----:B--2---:R-:W-:Y:S05]  /*8940*/  @!P0 BRA `(.L_x_166) ;  /* 0xfffffffc00f08947 */ /* 0x004fea000383ffff */
[----:B------:R-:W-:Y:S05]  /*8950*/  BRA `(.L_x_167) ;  /* 0xffffffb000407947 */ /* 0x000fea000383ffff */
.L_x_67:
[----:B------:R-:W-:-:S07]  /*8960*/  MOV R0, UR7 ;  /* 0x0000000700007c02 */ /* 0x000fce0008000f00 */
.L_x_168:
[----:B-1----:R1:W2:Y:S02]  /*8970*/  SYNCS.PHASECHK.TRANS64.TRYWAIT P0, [R0+URZ], R3 ;  /* 0x00000003000075a7 */ /* 0x0022a400080011ff */
[----:B--2---:R-:W-:Y:S05]  /*8980*/  @!P0 NANOSLEEP.SYNCS 0x989680 ;  /* 0x009896800000895d */ /* 0x004fea0003900000 */
[----:B------:R-:W2:Y:S02]  /*8990*/  @!P0 SYNCS.PHASECHK.TRANS64 P0, [R0+URZ], R3 ;  /* 0x00000003000085a7 */ /* 0x000ea400080010ff */
[----:B--2---:R-:W-:Y:S05]  /*89a0*/  @!P0 BRA `(.L_x_168) ;  /* 0xfffffffc00f08947 */ /* 0x004fea000383ffff */
[----:B------:R-:W-:Y:S05]  /*89b0*/  BRA `(.L_x_169) ;  /* 0xffffffb0004c7947 */ /* 0x000fea000383ffff */
.L_x_72:
[----:B--2---:R2:W3:Y:S02]  /*89c0*/  SYNCS.PHASECHK.TRANS64.TRYWAIT P0, [R0+URZ+0xd0], R3 ;  /* 0x0000d003000075a7 */ /* 0x0044e400080011ff */
[----:B---3--:R-:W-:Y:S05]  /*89d0*/  @!P0 NANOSLEEP.SYNCS 0x989680 ;  /* 0x009896800000895d */ /* 0x008fea0003900000 */
[----:B------:R-:W3:Y:S02]  /*89e0*/  @!P0 SYNCS.PHASECHK.TRANS64 P0, [R0+URZ+0xd0], R3 ;  /* 0x0000d003000085a7 */ /* 0x000ee400080010ff */
[----:B---3--:R-:W-:Y:S05]  /*89f0*/  @!P0 BRA `(.L_x_72) ;  /* 0xfffffffc00f08947 */ /* 0x008fea000383ffff */
[----:B------:R-:W-:Y:S05]  /*8a00*/  BRA `(.L_x_170) ;  /* 0xffffffb400587947 */ /* 0x000fea000383ffff */
.L_x_75:
[----:B------:R-:W-:Y:S07]  /*8a10*/  MOV R0, UR7 ;  /* 0x0000000700007c02 */ /* 0x000fee0008000f00 */
.L_x_171:
[----:B--2---:R2:W3:Y:S02]  /*8a20*/  SYNCS.PHASECHK.TRANS64.TRYWAIT P0, [R0+URZ+0xc8], R3 ;  /* 0x0000c803000075a7 */ /* 0x0044e400080011ff */
[----:B---3--:R-:W-:Y:S05]  /*8a30*/  @!P0 NANOSLEEP.SYNCS 0x989680 ;  /* 0x009896800000895d */ /* 0x008fea0003900000 */
[----:B------:R-:W3:Y:S02]  /*8a40*/  @!P0 SYNCS.PHASECHK.TRANS64 P0, [R0+URZ+0xc8], R3 ;  /* 0x0000c803000085a7 */ /* 0x000ee400080010ff */
[----:B---3--:R-:W-:Y:S05]  /*8a50*/  @!P0 BRA `(.L_x_171) ;  /* 0xfffffffc00f08947 */ /* 0x008fea000383ffff */
[----:B------:R-:W-:Y:S05]  /*8a60*/  BRA `(.L_x_74) ;  /* 0xffffffb800387947 */ /* 0x000fea000383ffff */
.L_x_78:
[----:B------:R-:W-:Y:S07]  /*8a70*/  MOV R3, UR7 ;  /* 0x0000000700037c02 */ /* 0x000fee0008000f00 */
.L_x_172:
[----:B-1----:R1:W2:Y:S02]  /*8a80*/  SYNCS.PHASECHK.TRANS64.TRYWAIT P0, [R3+URZ+0xa0], R12 ;  /* 0x0000a00c030075a7 */ /* 0x0022a400080011ff */
[----:B--2---:R-:W-:Y:S05]  /*8a90*/  @!P0 NANOSLEEP.SYNCS 0x989680 ;  /* 0x009896800000895d */ /* 0x004fea0003900000 */
[----:B------:R-:W2:Y:S02]  /*8aa0*/  @!P0 SYNCS.PHASECHK.TRANS64 P0, [R3+URZ+0xa0], R12 ;  /* 0x0000a00c030085a7 */ /* 0x000ea400080010ff */
[----:B--2---:R-:W-:Y:S05]  /*8ab0*/  @!P0 BRA `(.L_x_172) ;  /* 0xfffffffc00f08947 */ /* 0x004fea000383ffff */
[----:B------:R-:W-:Y:S05]  /*8ac0*/  BRA `(.L_x_173) ;  /* 0xffffffb800b07947 */ /* 0x000fea000383ffff */
.L_x_79:
[----:B-1----:R-:W-:Y:S07]  /*8ad0*/  MOV R3, UR7 ;  /* 0x0000000700037c02 */ /* 0x002fee0008000f00 */
.L_x_174:
[----:B-1----:R1:W2:Y:S02]  /*8ae0*/  SYNCS.PHASECHK.TRANS64.TRYWAIT P0, [R3+URZ+0xa8], R12 ;  /* 0x0000a80c030075a7 */ /* 0x0022a400080011ff */
[----:B--2---:R-:W-:Y:S05]  /*8af0*/  @!P0 NANOSLEEP.SYNCS 0x989680 ;  /* 0x009896800000895d */ /* 0x004fea0003900000 */
[----:B------:R-:W2:Y:S02]  /*8b00*/  @!P0 SYNCS.PHASECHK.TRANS64 P0, [R3+URZ+0xa8], R12 ;  /* 0x0000a80c030085a7 */ /* 0x000ea400080010ff */
[----:B--2---:R-:W-:Y:S05]  /*8b10*/  @!P0 BRA `(.L_x_174) ;  /* 0xfffffffc00f08947 */ /* 0x004fea000383ffff */
[----:B------:R-:W-:Y:S05]  /*8b20*/  BRA `(.L_x_175) ;  /* 0xffffffb800ec7947 */ /* 0x000fea000383ffff */
.L_x_80:
[----:B-1----:R-:W-:Y:S07]  /*8b30*/  MOV R3, UR7 ;  /* 0x0000000700037c02 */ /* 0x002fee0008000f00 */
.L_x_176:
[----:B-1----:R1:W2:Y:S02]  /*8b40*/  SYNCS.PHASECHK.TRANS64.TRYWAIT P0, [R3+URZ+0xb0], R12 ;  /* 0x0000b00c030075a7 */ /* 0x0022a400080011ff */
[----:B--2---:R-:W-:Y:S05]  /*8b50*/  @!P0 NANOSLEEP.SYNCS 0x989680 ;  /* 0x009896800000895d */ /* 0x004fea0003900000 */
[----:B------:R-:W2:Y:S02]  /*8b60*/  @!P0 SYNCS.PHASECHK.TRANS64 P0, [R3+URZ+0xb0], R12 ;  /* 0x0000b00c030085a7 */ /* 0x000ea400080010ff */
[----:B--2---:R-:W-:Y:S05]  /*8b70*/  @!P0 BRA `(.L_x_176) ;  /* 0xfffffffc00f08947 */ /* 0x004fea000383ffff */
[----:B------:R-:W-:Y:S05]  /*8b80*/  BRA `(.L_x_177) ;  /* 0xffffffbc00347947 */ /* 0x000fea000383ffff */
.L_x_81:
[----:B------:R-:W-:Y:S07]  /*8b90*/  MOV R3, UR7 ;  /* 0x0000000700037c02 */ /* 0x000fee0008000f00 */
.L_x_178:
[----:B-1----:R1:W2:Y:S02]  /*8ba0*/  SYNCS.PHASECHK.TRANS64.TRYWAIT P0, [R3+URZ+0xb8], R12 ;  /* 0x0000b80c030075a7 */ /* 0x0022a400080011ff */
[----:B--2---:R-:W-:Y:S05]  /*8bb0*/  @!P0 NANOSLEEP.SYNCS 0x989680 ;  /* 0x009896800000895d */ /* 0x004fea0003900000 */
[----:B------:R-:W2:Y:S02]  /*8bc0*/  @!P0 SYNCS.PHASECHK.TRANS64 P0, [R3+URZ+0xb8], R12 ;  /* 0x0000b80c030085a7 */ /* 0x000ea400080010ff */
[----:B--2---:R-:W-:Y:S05]  /*8bd0*/  @!P0 BRA `(.L_x_178) ;  /* 0xfffffffc00f08947 */ /* 0x004fea000383ffff */
[----:B------:R-:W-:Y:S05]  /*8be0*/  BRA `(.L_x_179) ;  /* 0xffffffbc00bc7947 */ /* 0x000fea000383ffff */
.L_x_83:
[----:B------:R-:W-:-:S07]  /*8bf0*/  MOV R0, UR7 ;  /* 0x0000000700007c02 */ /* 0x000fce0008000f00 */
.L_x_180:
[----:B-1----:R1:W3:Y:S02]  /*8c00*/  SYNCS.PHASECHK.TRANS64.TRYWAIT P0, [R0+URZ+0xa0], R3 ;  /* 0x0000a003000075a7 */ /* 0x0022e400080011ff */
[----:B---3--:R-:W-:Y:S05]  /*8c10*/  @!P0 NANOSLEEP.SYNCS 0x989680 ;  /* 0x009896800000895d */ /* 0x008fea0003900000 */
[----:B------:R-:W3:Y:S02]  /*8c20*/  @!P0 SYNCS.PHASECHK.TRANS64 P0, [R0+URZ+0xa0], R3 ;  /* 0x0000a003000085a7 */ /* 0x000ee400080010ff */
[----:B---3--:R-:W-:Y:S05]  /*8c30*/  @!P0 BRA `(.L_x_180) ;  /* 0xfffffffc00f08947 */ /* 0x008fea000383ffff */
[----:B------:R-:W-:Y:S05]  /*8c40*/  BRA `(.L_x_181) ;  /* 0xffffffc0002c7947 */ /* 0x000fea000383ffff */
.L_x_84:
[----:B-1----:R-:W-:-:S07]  /*8c50*/  MOV R0, UR7 ;  /* 0x0000000700007c02 */ /* 0x002fce0008000f00 */
.L_x_182:
[----:B-1----:R1:W3:Y:S02]  /*8c60*/  SYNCS.PHASECHK.TRANS64.TRYWAIT P0, [R0+URZ+0xa8], R3 ;  /* 0x0000a803000075a7 */ /* 0x0022e400080011ff */
[----:B---3--:R-:W-:Y:S05]  /*8c70*/  @!P0 NANOSLEEP.SYNCS 0x989680 ;  /* 0x009896800000895d */ /* 0x008fea0003900000 */
[----:B------:R-:W3:Y:S02]  /*8c80*/  @!P0 SYNCS.PHASECHK.TRANS64 P0, [R0+URZ+0xa8], R3 ;  /* 0x0000a803000085a7 */ /* 0x000ee400080010ff */
[----:B---3--:R-:W-:Y:S05]  /*8c90*/  @!P0 BRA `(.L_x_182) ;  /* 0xfffffffc00f08947 */ /* 0x008fea000383ffff */
[----:B------:R-:W-:Y:S05]  /*8ca0*/  BRA `(.L_x_183) ;  /* 0xffffffc0001c7947 */ /* 0x000fea000383ffff */
.L_x_85:
[----:B-1----:R-:W-:-:S07]  /*8cb0*/  MOV R0, UR7 ;  /* 0x0000000700007c02 */ /* 0x002fce0008000f00 */
.L_x_184:
[----:B-1----:R1:W3:Y:S02]  /*8cc0*/  SYNCS.PHASECHK.TRANS64.TRYWAIT P0, [R0+URZ+0xb0], R3 ;  /* 0x0000b003000075a7 */ /* 0x0022e400080011ff */
[----:B---3--:R-:W-:Y:S05]  /*8cd0*/  @!P0 NANOSLEEP.SYNCS 0x989680 ;  /* 0x009896800000895d */ /* 0x008fea0003900000 */
[----:B------:R-:W3:Y:S02]  /*8ce0*/  @!P0 SYNCS.PHASECHK.TRANS64 P0, [R0+URZ+0xb0], R3 ;  /* 0x0000b003000085a7 */ /* 0x000ee400080010ff */
[----:B---3--:R-:W-:Y:S05]  /*8cf0*/  @!P0 BRA `(.L_x_184) ;  /* 0xfffffffc00f08947 */ /* 0x008fea000383ffff */
[----:B------:R-:W-:Y:S05]  /*8d00*/  BRA `(.L_x_185) ;  /* 0xffffffc0000c7947 */ /* 0x000fea000383ffff */
.L_x_87:
[----:B--2---:R2:W4:Y:S02]  /*8d10*/  SYNCS.PHASECHK.TRANS64.TRYWAIT P0, [R0+URZ+0xd0], R3 ;  /* 0x0000d003000075a7 */ /* 0x00452400080011ff */
[----:B----4-:R-:W-:Y:S05]  /*8d20*/  @!P0 NANOSLEEP.SYNCS 0x989680 ;  /* 0x009896800000895d */ /* 0x010fea0003900000 */
[----:B------:R-:W4:Y:S02]  /*8d30*/  @!P0 SYNCS.PHASECHK.TRANS64 P0, [R0+URZ+0xd0], R3 ;  /* 0x0000d003000085a7 */ /* 0x000f2400080010ff */
[----:B----4-:R-:W-:Y:S05]  /*8d40*/  @!P0 BRA `(.L_x_87) ;  /* 0xfffffffc00f08947 */ /* 0x010fea000383ffff */
[----:B------:R-:W-:Y:S05]  /*8d50*/  BRA `(.L_x_186) ;  /* 0xffffffc000e07947 */ /* 0x000fea000383ffff */
.L_x_98:
[----:B-1----:R-:W-:Y:S04]  /*8d60*/  MOV R2, UR48 ;  /* 0x0000003000027c02 */ /* 0x002fe80008000f00 */
[----:B------:R1:W3:Y:S03]  /*8d70*/  SYNCS.PHASECHK.TRANS64.TRYWAIT P1, [R2+URZ+0x80], R3 ;  /* 0x00008003020075a7 */ /* 0x0002e600080211ff */
[----:B---3--:R-:W-:Y:S05]  /*8d80*/  @!P1 NANOSLEEP.SYNCS 0x989680 ;  /* 0x009896800000995d */ /* 0x008fea0003900000 */
[----:B------:R-:W3:Y:S02]  /*8d90*/  @!P1 SYNCS.PHASECHK.TRANS64 P1, [R2+URZ+0x80], R3 ;  /* 0x00008003020095a7 */ /* 0x000ee400080210ff */
[----:B---3--:R-:W-:Y:S05]  /*8da0*/  @!P1 BRA `(.L_x_98) ;  /* 0xfffffffc00ec9947 */ /* 0x008fea000383ffff */
[----:B------:R-:W-:Y:S05]  /*8db0*/  BRA `(.L_x_97) ;  /* 0xffffffcc00ec7947 */ /* 0x000fea000383ffff */
.L_x_100:
[----:B-1----:R1:W4:Y:S02]  /*8dc0*/  SYNCS.PHASECHK.TRANS64.TRYWAIT P0, [R79+URZ+0xf0], R0 ;  /* 0x0000f0004f0075a7 */ /* 0x00232400080011ff */
[----:B----4-:R-:W-:Y:S05]  /*8dd0*/  @!P0 NANOSLEEP.SYNCS 0x989680 ;  /* 0x009896800000895d */ /* 0x010fea0003900000 */
[----:B------:R-:W4:Y:S02]  /*8de0*/  @!P0 SYNCS.PHASECHK.TRANS64 P0, [R79+URZ+0xf0], R0 ;  /* 0x0000f0004f0085a7 */ /* 0x000f2400080010ff */
[----:B----4-:R-:W-:Y:S05]  /*8df0*/  @!P0 BRA `(.L_x_100) ;  /* 0xfffffffc00f08947 */ /* 0x010fea000383ffff */
[----:B------:R-:W-:Y:S05]  /*8e00*/  BRA `(.L_x_99) ;  /* 0xffffffd000107947 */ /* 0x000fea000383ffff */
.L_x_109:
[----:B--2---:R2:W4:Y:S02]  /*8e10*/  SYNCS.PHASECHK.TRANS64.TRYWAIT P0, [R3+URZ+0x80], R0 ;  /* 0x00008000030075a7 */ /* 0x00452400080011ff */
[----:B----4-:R-:W-:Y:S05]  /*8e20*/  @!P0 NANOSLEEP.SYNCS 0x989680 ;  /* 0x009896800000895d */ /* 0x010fea0003900000 */
[----:B------:R-:W4:Y:S02]  /*8e30*/  @!P0 SYNCS.PHASECHK.TRANS64 P0, [R3+URZ+0x80], R0 ;  /* 0x00008000030085a7 */ /* 0x000f2400080010ff */
[----:B----4-:R-:W-:Y:S05]  /*8e40*/  @!P0 BRA `(.L_x_109) ;  /* 0xfffffffc00f08947 */ /* 0x010fea000383ffff */
[----:B------:R-:W-:Y:S05]  /*8e50*/  BRA `(.L_x_108) ;  /* 0xffffffd400fc7947 */ /* 0x000fea000383ffff */
.L_x_117:
[----:B--2---:R2:W4:Y:S02]  /*8e60*/  SYNCS.PHASECHK.TRANS64.TRYWAIT P0, [R83+URZ+0x80], R4 ;  /* 0x00008004530075a7 */ /* 0x00452400080011ff */
[----:B----4-:R-:W-:Y:S05]  /*8e70*/  @!P0 NANOSLEEP.SYNCS 0x989680 ;  /* 0x009896800000895d */ /* 0x010fea0003900000 */
[----:B------:R-:W4:Y:S02]  /*8e80*/  @!P0 SYNCS.PHASECHK.TRANS64 P0, [R83+URZ+0x80], R4 ;  /* 0x00008004530085a7 */ /* 0x000f2400080010ff */
[----:B----4-:R-:W-:Y:S05]  /*8e90*/  @!P0 BRA `(.L_x_117) ;  /* 0xfffffffc00f08947 */ /* 0x010fea000383ffff */
[----:B------:R-:W-:Y:S05]  /*8ea0*/  BRA `(.L_x_116) ;  /* 0xffffffe000087947 */ /* 0x000fea000383ffff */
.L_x_125:
[----:B--2---:R2:W4:Y:S02]  /*8eb0*/  SYNCS.PHASECHK.TRANS64.TRYWAIT P0, [R88+URZ+0x80], R3 ;  /* 0x00008003580075a7 */ /* 0x00452400080011ff */
[----:B----4-:R-:W-:Y:S05]  /*8ec0*/  @!P0 NANOSLEEP.SYNCS 0x989680 ;  /* 0x009896800000895d */ /* 0x010fea0003900000 */
[----:B------:R-:W4:Y:S02]  /*8ed0*/  @!P0 SYNCS.PHASECHK.TRANS64 P0, [R88+URZ+0x80], R3 ;  /* 0x00008003580085a7 */ /* 0x000f2400080010ff */
[----:B----4-:R-:W-:Y:S05]  /*8ee0*/  @!P0 BRA `(.L_x_125) ;  /* 0xfffffffc00f08947 */ /* 0x010fea000383ffff */
[----:B------:R-:W-:Y:S05]  /*8ef0*/  BRA `(.L_x_124) ;  /* 0xffffffe800147947 */ /* 0x000fea000383ffff */
        .weak           $__internal_0_$__cuda_sm10x_tcgen05_guardrail_trap_col_being_dealloced_not_returned_by_alloc
        .type           $__internal_0_$__cuda_sm10x_tcgen05_guardrail_trap_col_being_dealloced_not_returned_by_alloc,@function
        .size           $__internal_0_$__cuda_sm10x_tcgen05_guardrail_trap_col_being_dealloced_not_returned_by_alloc,($__internal_1_$__cuda_sm10x_tcgen05_guardrail_trap_phase_invalid_during_alloc - $__internal_0_$__cuda_sm10x_tcgen05_guardrail_trap_col_being_dealloced_not_returned_by_alloc)
$__internal_0_$__cuda_sm10x_tcgen05_guardrail_trap_col_being_dealloced_not_returned_by_alloc:
[----:B------:R-:W-:Y:S05]  /*8f00*/  BPT.TRAP 0x1 ;  /* 0x000000040000795c */ /* 0x000fea0000300000 */
[----:B------:R-:W-:-:S04]  /*8f10*/  HFMA2 R3, -RZ, RZ, 0, 0 ;  /* 0x00000000ff037431 */ /* 0x000fc800000001ff */
[----:B------:R-:W-:Y:S05]  /*8f20*/  RET.REL.NODEC R2 `(_ZN7cutlass13device_kernelINS_4gemm6kernel13GemmUniversalIN4cute5tupleIJiiiiEEENS1_10collective13CollectiveMmaINS1_35MainloopSm100TmaUmmaWarpSpecializedILi8ELi2ELi4ENS5_IJNS4_1CILi1EEESB_SB_EEEEENS5_IJNSA_ILi64EEENSA_ILi128EEESE_EEENS_10bfloat16_tENS5_IJSB_llEEESH_SI_NS4_8TiledMMAINS4_8MMA_AtomIJNS4_20SM100_MMA_F16BF16_SSISH_SH_fLi64ELi128ELNS4_4UMMA5MajorE1ELSN_1ELNSM_7ScaleInE0ELSO_0EEEEEENS4_6LayoutISC_NS5_IJNSA_ILi0EEESS_SS_EEEEENS5_IJNS4_10UnderscoreESV_SV_EEEEENS4_13SM90_TMA_LOADENS4_14ComposedLayoutINS4_7SwizzleILi3ELi4ELi3EEENS4_18smem_ptr_flag_bitsILi16EEENSR_INS5_IJSE_NSA_ILi8EEEEEENS5_IJSB_SE_EEEEEEEvNS4_8identityESY_S18_vS19_EENS_8epilogue10collective18CollectiveEpilogueINS1B_23Sm100TmaWarpSpecializedILi4ELi2ELi16ELb1ELb0EEEJSG_NS5_IJNSR_ISE_SB_EENSR_INSA_ILi32EEESB_EEEEESH_NS5_IJlSB_lEEESH_S1K_NS1B_6fusion15FusionCallbacksIS1F_NS1L_17LinearCombinationISH_fSH_fLNS_15FloatRoundStyleE2EEESG_S1J_JEEENS4_5SM1004TMEM4LOAD26SM100_TMEM_LOAD_16dp256b4xESY_NSZ_INS10_ILi2ELi4ELi3EEES13_NSR_INS5_IJS14_S1H_EEENS5_IJS1H_SB_EEEEEEENS4_17SM75_U32x4_LDSM_NENS4_14SM90_TMA_STOREES1Z_NS4_17SM90_U32x4_STSM_NENS4_39AutoVectorizingCopyWithAssumedAlignmentILi128EEEEEEvvEEEEvNT_6ParamsE) ;  /* 0xffffff7002347950 */ /* 0x000fea0003c3ffff */
        .weak           $__internal_1_$__cuda_sm10x_tcgen05_guardrail_trap_phase_invalid_during_alloc
        .type           $__internal_1_$__cuda_sm10x_tcgen05_guardrail_trap_phase_invalid_during_alloc,@function
        .size           $__internal_1_$__cuda_sm10x_tcgen05_guardrail_trap_phase_invalid_during_alloc,($__internal_2_$__cuda_sm10x_tcgen05_guardrail_trap_unallocated_columns_being_dealloced - $__internal_1_$__cuda_sm10x_tcgen05_guardrail_trap_phase_invalid_during_alloc)
$__internal_1_$__cuda_sm10x_tcgen05_guardrail_trap_phase_invalid_during_alloc:
[----:B------:R-:W-:Y:S05]  /*8f30*/  BPT.TRAP 0x1 ;  /* 0x000000040000795c */ /* 0x000fea0000300000 */
[----:B------:R-:W-:-:S04]  /*8f40*/  MOV R3, 0x0 ;  /* 0x0000000000037802 */ /* 0x000fc80000000f00 */
[----:B------:R-:W-:Y:S05]  /*8f50*/  RET.REL.NODEC R2 `(_ZN7cutlass13device_kernelINS_4gemm6kernel13GemmUniversalIN4cute5tupleIJiiiiEEENS1_10collective13CollectiveMmaINS1_35MainloopSm100TmaUmmaWarpSpecializedILi8ELi2ELi4ENS5_IJNS4_1CILi1EEESB_SB_EEEEENS5_IJNSA_ILi64EEENSA_ILi128EEESE_EEENS_10bfloat16_tENS5_IJSB_llEEESH_SI_NS4_8TiledMMAINS4_8MMA_AtomIJNS4_20SM100_MMA_F16BF16_SSISH_SH_fLi64ELi128ELNS4_4UMMA5MajorE1ELSN_1ELNSM_7ScaleInE0ELSO_0EEEEEENS4_6LayoutISC_NS5_IJNSA_ILi0EEESS_SS_EEEEENS5_IJNS4_10UnderscoreESV_SV_EEEEENS4_13SM90_TMA_LOADENS4_14ComposedLayoutINS4_7SwizzleILi3ELi4ELi3EEENS4_18smem_ptr_flag_bitsILi16EEENSR_INS5_IJSE_NSA_ILi8EEEEEENS5_IJSB_SE_EEEEEEEvNS4_8identityESY_S18_vS19_EENS_8epilogue10collective18CollectiveEpilogueINS1B_23Sm100TmaWarpSpecializedILi4ELi2ELi16ELb1ELb0EEEJSG_NS5_IJNSR_ISE_SB_EENSR_INSA_ILi32EEESB_EEEEESH_NS5_IJlSB_lEEESH_S1K_NS1B_6fusion15FusionCallbacksIS1F_NS1L_17LinearCombinationISH_fSH_fLNS_15FloatRoundStyleE2EEESG_S1J_JEEENS4_5SM1004TMEM4LOAD26SM100_TMEM_LOAD_16dp256b4xESY_NSZ_INS10_ILi2ELi4ELi3EEES13_NSR_INS5_IJS14_S1H_EEENS5_IJS1H_SB_EEEEEEENS4_17SM75_U32x4_LDSM_NENS4_14SM90_TMA_STOREES1Z_NS4_17SM90_U32x4_STSM_NENS4_39AutoVectorizingCopyWithAssumedAlignmentILi128EEEEEEvvEEEEvNT_6ParamsE) ;  /* 0xffffff7002287950 */ /* 0x000fea0003c3ffff */
        .weak           $__internal_2_$__cuda_sm10x_tcgen05_guardrail_trap_unallocated_columns_being_dealloced
        .type           $__internal_2_$__cuda_sm10x_tcgen05_guardrail_trap_unallocated_columns_being_dealloced,@function
        .size           $__internal_2_$__cuda_sm10x_tcgen05_guardrail_trap_unallocated_columns_being_dealloced,(.L_x_188 - $__internal_2_$__cuda_sm10x_tcgen05_guardrail_trap_unallocated_columns_being_dealloced)
$__internal_2_$__cuda_sm10x_tcgen05_guardrail_trap_unallocated_columns_being_dealloced:
[----:B------:R-:W-:Y:S05]  /*8f60*/  BPT.TRAP 0x1 ;  /* 0x000000040000795c */ /* 0x000fea0000300000 */
[----:B------:R-:W-:-:S04]  /*8f70*/  HFMA2 R3, -RZ, RZ, 0, 0 ;  /* 0x00000000ff037431 */ /* 0x000fc800000001ff */
[----:B------:R-:W-:Y:S05]  /*8f80*/  RET.REL.NODEC R2 `(_ZN7cutlass13device_kernelINS_4gemm6kernel13GemmUniversalIN4cute5tupleIJiiiiEEENS1_10collective13CollectiveMmaINS1_35MainloopSm100TmaUmmaWarpSpecializedILi8ELi2ELi4ENS5_IJNS4_1CILi1EEESB_SB_EEEEENS5_IJNSA_ILi64EEENSA_ILi128EEESE_EEENS_10bfloat16_tENS5_IJSB_llEEESH_SI_NS4_8TiledMMAINS4_8MMA_AtomIJNS4_20SM100_MMA_F16BF16_SSISH_SH_fLi64ELi128ELNS4_4UMMA5MajorE1ELSN_1ELNSM_7ScaleInE0ELSO_0EEEEEENS4_6LayoutISC_NS5_IJNSA_ILi0EEESS_SS_EEEEENS5_IJNS4_10UnderscoreESV_SV_EEEEENS4_13SM90_TMA_LOADENS4_14ComposedLayoutINS4_7SwizzleILi3ELi4ELi3EEENS4_18smem_ptr_flag_bitsILi16EEENSR_INS5_IJSE_NSA_ILi8EEEEEENS5_IJSB_SE_EEEEEEEvNS4_8identityESY_S18_vS19_EENS_8epilogue10collective18CollectiveEpilogueINS1B_23Sm100TmaWarpSpecializedILi4ELi2ELi16ELb1ELb0EEEJSG_NS5_IJNSR_ISE_SB_EENSR_INSA_ILi32EEESB_EEEEESH_NS5_IJlSB_lEEESH_S1K_NS1B_6fusion15FusionCallbacksIS1F_NS1L_17LinearCombinationISH_fSH_fLNS_15FloatRoundStyleE2EEESG_S1J_JEEENS4_5SM1004TMEM4LOAD26SM100_TMEM_LOAD_16dp256b4xESY_NSZ_INS10_ILi2ELi4ELi3EEES13_NSR_INS5_IJS14_S1H_EEENS5_IJS1H_SB_EEEEEEENS4_17SM75_U32x4_LDSM_NENS4_14SM90_TMA_STOREES1Z_NS4_17SM90_U32x4_STSM_NENS4_39AutoVectorizingCopyWithAssumedAlignmentILi128EEEEEEvvEEEEvNT_6ParamsE) ;  /* 0xffffff70021c7950 */ /* 0x000fea0003c3ffff */
.L_x_187:
[----:B------:R-:W-:-:S00]  /*8f90*/  BRA `(.L_x_187) ;  /* 0xfffffffc00fc7947 */ /* 0x000fc0000383ffff */
[----:B------:R-:W-:-:S00]  /*8fa0*/  NOP ;  /* 0x0000000000007918 */ /* 0x000fc00000000000 */
        /* <DEDUP_REMOVED lines=13> */
.L_x_188:


//--------------------- .nv.global.init           --------------------------
	.section	.nv.global.init,"aw",@progbits
.nv.global.init:
	.type		$str$27,@object
	.size		$str$27,($str$28 - $str$27)
$str$27:
        /*0000*/ 	.byte	0x28, 0x61, 0x64, 0x64, 0x72, 0x65, 0x73, 0x73, 0x20, 0x26, 0x20, 0x6d, 0x61, 0x73, 0x6b, 0x29
        /*0010*/ 	.byte	0x20, 0x3d, 0x3d, 0x20, 0x30, 0x00
	.type		$str$28,@object
	.size		$str$28,($str$26 - $str$28)
$str$28:
        /*0016*/ 	.byte	0x2f, 0x74, 0x6d, 0x70, 0x2f, 0x63, 0x75, 0x74, 0x6c, 0x61, 0x73, 0x73, 0x5f, 0x73, 0x77, 0x65
        /*0026*/ 	.byte	0x65, 0x70, 0x5f, 0x73, 0x72, 0x63, 0x2f, 0x69, 0x6e, 0x63, 0x6c, 0x75, 0x64, 0x65, 0x2f, 0x63
        /*0036*/ 	.byte	0x75, 0x74, 0x65, 0x2f, 0x70, 0x6f, 0x69, 0x6e, 0x74, 0x65, 0x72, 0x5f, 0x66, 0x6c, 0x61, 0x67
        /*0046*/ 	.byte	0x67, 0x65, 0x64, 0x2e, 0x68, 0x70, 0x70, 0x00
	.type		$str$26,@object
	.size		$str$26,($str$25 - $str$26)
$str$26:
        /*004e*/ 	.byte	0x2f, 0x74, 0x6d, 0x70, 0x2f, 0x63, 0x75, 0x74, 0x6c, 0x61, 0x73, 0x73, 0x5f, 0x73, 0x77, 0x65
        /*005e*/ 	.byte	0x65, 0x70, 0x5f, 0x73, 0x72, 0x63, 0x2f, 0x69, 0x6e, 0x63, 0x6c, 0x75, 0x64, 0x65, 0x2f, 0x63
        /*006e*/ 	.byte	0x75, 0x74, 0x65, 0x2f, 0x61, 0x74, 0x6f, 0x6d, 0x2f, 0x63, 0x6f, 0x70, 0x79, 0x5f, 0x74, 0x72
        /*007e*/ 	.byte	0x61, 0x69, 0x74, 0x73, 0x5f, 0x73, 0x6d, 0x31, 0x30, 0x30, 0x2e, 0x68, 0x70, 0x70, 0x00
	.type		$str$25,@object
	.size		$str$25,(__unnamed_1 - $str$25)
$str$25:
        /*008d*/ 	.byte	0x28, 0x28, 0x75, 0x69, 0x6e, 0x74, 0x33, 0x32, 0x5f, 0x74, 0x28, 0x74, 0x68, 0x72, 0x65, 0x61
        /*009d*/ 	.byte	0x64, 0x49, 0x64, 0x78, 0x2e, 0x78, 0x29, 0x20, 0x2f, 0x20, 0x33, 0x32, 0x29, 0x20, 0x25, 0x20
        /*00ad*/ 	.byte	0x34, 0x29, 0x20, 0x3d, 0x3d, 0x20, 0x28, 0x28, 0x28, 0x74, 0x6d, 0x65, 0x6d, 0x5f, 0x61, 0x64
        /*00bd*/ 	.byte	0x64, 0x72, 0x20, 0x3e, 0x3e, 0x20, 0x31, 0x36, 0x29, 0x20, 0x2f, 0x20, 0x33, 0x32, 0x29, 0x20
        /*00cd*/ 	.byte	0x25, 0x20, 0x34, 0x29, 0x00
	.type		__unnamed_1,@object
	.size		__unnamed_1,(__unnamed_2 - __unnamed_1)
__unnamed_1:
        /*00d2*/ 	.byte	0x61, 0x75, 0x74, 0x6f, 0x20, 0x63, 0x75, 0x74, 0x65, 0x3a, 0x3a, 0x61, 0x73, 0x5f, 0x70, 0x6f
        /* <DEDUP_REMOVED lines=24> */
        /*0262*/ 	.byte	0x30, 0x34, 0x38, 0x3e, 0x3e, 0x3e, 0x3e, 0x5d, 0x00
	.type		__unnamed_2,@object
	.size		__unnamed_2,(.L_2 - __unnamed_2)
__unnamed_2:
        /* <DEDUP_REMOVED lines=45> */
        /*053b*/ 	.byte	0x3e, 0x3e, 0x3e, 0x5d, 0x00
.L_2:


//--------------------- .nv.shared._ZN7cutlass13device_kernelINS_4gemm6kernel13GemmUniversalIN4cute5tupleIJiiiiEEENS1_10collective13CollectiveMmaINS1_35MainloopSm100TmaUmmaWarpSpecializedILi8ELi2ELi4ENS5_IJNS4_1CILi1EEESB_SB_EEEEENS5_IJNSA_ILi64EEENSA_ILi128EEESE_EEENS_10bfloat16_tENS5_IJSB_llEEESH_SI_NS4_8TiledMMAINS4_8MMA_AtomIJNS4_20SM100_MMA_F16BF16_SSISH_SH_fLi64ELi128ELNS4_4UMMA5MajorE1ELSN_1ELNSM_7ScaleInE0ELSO_0EEEEEENS4_6LayoutISC_NS5_IJNSA_ILi0EEESS_SS_EEEEENS5_IJNS4_10UnderscoreESV_SV_EEEEENS4_13SM90_TMA_LOADENS4_14ComposedLayoutINS4_7SwizzleILi3ELi4ELi3EEENS4_18smem_ptr_flag_bitsILi16EEENSR_INS5_IJSE_NSA_ILi8EEEEEENS5_IJSB_SE_EEEEEEEvNS4_8identityESY_S18_vS19_EENS_8epilogue10collective18CollectiveEpilogueINS1B_23Sm100TmaWarpSpecializedILi4ELi2ELi16ELb1ELb0EEEJSG_NS5_IJNSR_ISE_SB_EENSR_INSA_ILi32EEESB_EEEEESH_NS5_IJlSB_lEEESH_S1K_NS1B_6fusion15FusionCallbacksIS1F_NS1L_17LinearCombinationISH_fSH_fLNS_15FloatRoundStyleE2EEESG_S1J_JEEENS4_5SM1004TMEM4LOAD26SM100_TMEM_LOAD_16dp256b4xESY_NSZ_INS10_ILi2ELi4ELi3EEES13_NSR_INS5_IJS14_S1H_EEENS5_IJS1H_SB_EEEEEEENS4_17SM75_U32x4_LDSM_NENS4_14SM90_TMA_STOREES1Z_NS4_17SM90_U32x4_STSM_NENS4_39AutoVectorizingCopyWithAssumedAlignmentILi128EEEEEEvvEEEEvNT_6ParamsE --------------------------
	.section	.nv.shared._ZN7cutlass13device_kernelINS_4gemm6kernel13GemmUniversalIN4cute5tupleIJiiiiEEENS1_10collective13CollectiveMmaINS1_35MainloopSm100TmaUmmaWarpSpecializedILi8ELi2ELi4ENS5_IJNS4_1CILi1EEESB_SB_EEEEENS5_IJNSA_ILi64EEENSA_ILi128EEESE_EEENS_10bfloat16_tENS5_IJSB_llEEESH_SI_NS4_8TiledMMAINS4_8MMA_AtomIJNS4_20SM100_MMA_F16BF16_SSISH_SH_fLi64ELi128ELNS4_4UMMA5MajorE1ELSN_1ELNSM_7ScaleInE0ELSO_0EEEEEENS4_6LayoutISC_NS5_IJNSA_ILi0EEESS_SS_EEEEENS5_IJNS4_10UnderscoreESV_SV_EEEEENS4_13SM90_TMA_LOADENS4_14ComposedLayoutINS4_7SwizzleILi3ELi4ELi3EEENS4_18smem_ptr_flag_bitsILi16EEENSR_INS5_IJSE_NSA_ILi8EEEEEENS5_IJSB_SE_EEEEEEEvNS4_8identityESY_S18_vS19_EENS_8epilogue10collective18CollectiveEpilogueINS1B_23Sm100TmaWarpSpecializedILi4ELi2ELi16ELb1ELb0EEEJSG_NS5_IJNSR_ISE_SB_EENSR_INSA_ILi32EEESB_EEEEESH_NS5_IJlSB_lEEESH_S1K_NS1B_6fusion15FusionCallbacksIS1F_NS1L_17LinearCombinationISH_fSH_fLNS_15FloatRoundStyleE2EEESG_S1J_JEEENS4_5SM1004TMEM4LOAD26SM100_TMEM_LOAD_16dp256b4xESY_NSZ_INS10_ILi2ELi4ELi3EEES13_NSR_INS5_IJS14_S1H_EEENS5_IJS1H_SB_EEEEEEENS4_17SM75_U32x4_LDSM_NENS4_14SM90_TMA_STOREES1Z_NS4_17SM90_U32x4_STSM_NENS4_39AutoVectorizingCopyWithAssumedAlignmentILi128EEEEEEvvEEEEvNT_6ParamsE,"aw",@nobits
	.sectionflags	@""
	.align	16
	.zero		1024


//--------------------- .nv.shared.reserved.0     --------------------------
	.section	.nv.shared.reserved.0,"aw",@nobits
	.weak		__nv_reservedSMEM_offset_0_alias
	.size		__nv_reservedSMEM_offset_0_alias, 0, 64
	.other		__nv_reservedSMEM_offset_0_alias,@"STO_CUDA_RESERVED_SHARED STV_DEFAULT"
__nv_reservedSMEM_offset_0_alias:
	.zero		0
.nv.shared.reserved.0:
	.zero		64
	.weak		__nv_reservedSMEM_tcgen05_partition
	.type		__nv_reservedSMEM_tcgen05_partition,@object
	.size		__nv_reservedSMEM_tcgen05_partition,(.L_0 - __nv_reservedSMEM_tcgen05_partition)
__nv_reservedSMEM_tcgen05_partition:
	.zero		32
.L_0:


//--------------------- .nv.global                --------------------------
	.section	.nv.global,"aw",@nobits
.nv.global:
	.type		_ZN40_INTERNAL_9e8b1deb_4_k_cu_bcedeabb_300214cute1_E,@object
	.size		_ZN40_INTERNAL_9e8b1deb_4_k_cu_bcedeabb_300214cute1_E,(_ZN40_INTERNAL_9e8b1deb_4_k_cu_bcedeabb_300214cuda3std3__45__cpo6cbeginE - _ZN40_INTERNAL_9e8b1deb_4_k_cu_bcedeabb_300214cute1_E)
_ZN40_INTERNAL_9e8b1deb_4_k_cu_bcedeabb_300214cute1_E:
	.zero		1
	.type		_ZN40_INTERNAL_9e8b1deb_4_k_cu_bcedeabb_300214cuda3std3__45__cpo6cbeginE,@object
	.size		_ZN40_INTERNAL_9e8b1deb_4_k_cu_bcedeabb_300214cuda3std3__45__cpo6cbeginE,(_ZN40_INTERNAL_9e8b1deb_4_k_cu_bcedeabb_300214cuda3std3__48in_placeE - _ZN40_INTERNAL_9e8b1deb_4_k_cu_bcedeabb_300214cuda3std3__45__cpo6cbeginE)
_ZN40_INTERNAL_9e8b1deb_4_k_cu_bcedeabb_300214cuda3std3__45__cpo6cbeginE:
	.zero		1
	.type		_ZN40_INTERNAL_9e8b1deb_4_k_cu_bcedeabb_300214cuda3std3__48in_placeE,@object
	.size		_ZN40_INTERNAL_9e8b1deb_4_k_cu_bcedeabb_300214cuda3std3__48in_placeE,(_ZN40_INTERNAL_9e8b1deb_4_k_cu_bcedeabb_300214cuda3std6ranges3__45__cpo9iter_moveE - _ZN40_INTERNAL_9e8b1deb_4_k_cu_bcedeabb_300214cuda3std3__48in_placeE)
_ZN40_INTERNAL_9e8b1deb_4_k_cu_bcedeabb_300214cuda3std3__48in_placeE:
	.zero		1
	.type		_ZN40_INTERNAL_9e8b1deb_4_k_cu_bcedeabb_300214cuda3std6ranges3__45__cpo9iter_moveE,@object
	.size		_ZN40_INTERNAL_9e8b1deb_4_k_cu_bcedeabb_300214cuda3std6ranges3__45__cpo9iter_moveE,(_ZN40_INTERNAL_9e8b1deb_4_k_cu_bcedeabb_300214cuda3std3__45__cpo5beginE - _ZN40_INTERNAL_9e8b1deb_4_k_cu_bcedeabb_300214cuda3std6ranges3__45__cpo9iter_moveE)
_ZN40_INTERNAL_9e8b1deb_4_k_cu_bcedeabb_300214cuda3std6ranges3__45__cpo9iter_moveE:
	.zero		1
	.type		_ZN40_INTERNAL_9e8b1deb_4_k_cu_bcedeabb_300214cuda3std3__45__cpo5beginE,@object
	.size		_ZN40_INTERNAL_9e8b1deb_4_k_cu_bcedeabb_300214cuda3std3__45__cpo5beginE,(_ZN40_INTERNAL_9e8b1deb_4_k_cu_bcedeabb_300214cuda3std3__442_GLOBAL__N__9e8b1deb_4_k_cu_bcedeabb_300216ignoreE - _ZN40_INTERNAL_9e8b1deb_4_k_cu_bcedeabb_300214cuda3std3__45__cpo5beginE)
_ZN40_INTERNAL_9e8b1deb_4_k_cu_bcedeabb_300214cuda3std3__45__cpo5beginE:
	.zero		1
	.type		_ZN40_INTERNAL_9e8b1deb_4_k_cu_bcedeabb_300214cuda3std3__442_GLOBAL__N__9e8b1deb_4_k_cu_bcedeabb_300216ignoreE,@object
	.size		_ZN40_INTERNAL_9e8b1deb_4_k_cu_bcedeabb_300214cuda3std3__442_GLOBAL__N__9e8b1deb_4_k_cu_bcedeabb_300216ignoreE,(_ZN40_INTERNAL_9e8b1deb_4_k_cu_bcedeabb_300214cute7productE - _ZN40_INTERNAL_9e8b1deb_4_k_cu_bcedeabb_300214cuda3std3__442_GLOBAL__N__9e8b1deb_4_k_cu_bcedeabb_300216ignoreE)
_ZN40_INTERNAL_9e8b1deb_4_k_cu_bcedeabb_300214cuda3std3__442_GLOBAL__N__9e8b1deb_4_k_cu_bcedeabb_300216ignoreE:
	.zero		1
	.type		_ZN40_INTERNAL_9e8b1deb_4_k_cu_bcedeabb_300214cute7productE,@object
	.size		_ZN40_INTERNAL_9e8b1deb_4_k_cu_bcedeabb_300214cute7productE,(_ZN40_INTERNAL_9e8b1deb_4_k_cu_bcedeabb_300214cuda3std3__45__cpo3endE - _ZN40_INTERNAL_9e8b1deb_4_k_cu_bcedeabb_300214cute7productE)
_ZN40_INTERNAL_9e8b1deb_4_k_cu_bcedeabb_300214cute7productE:
	.zero		1
	.type		_ZN40_INTERNAL_9e8b1deb_4_k_cu_bcedeabb_300214cuda3std3__45__cpo3endE,@object
	.size		_ZN40_INTERNAL_9e8b1deb_4_k_cu_bcedeabb_300214cuda3std3__45__cpo3endE,(_ZN40_INTERNAL_9e8b1deb_4_k_cu_bcedeabb_300214cuda3std3__419piecewise_constructE - _ZN40_INTERNAL_9e8b1deb_4_k_cu_bcedeabb_300214cuda3std3__45__cpo3endE)
_ZN40_INTERNAL_9e8b1deb_4_k_cu_bcedeabb_300214cuda3std3__45__cpo3endE:
	.zero		1
	.type		_ZN40_INTERNAL_9e8b1deb_4_k_cu_bcedeabb_300214cuda3std3__419piecewise_constructE,@object
	.size		_ZN40_INTERNAL_9e8b1deb_4_k_cu_bcedeabb_300214cuda3std3__419piecewise_constructE,(_ZN40_INTERNAL_9e8b1deb_4_k_cu_bcedeabb_300214cuda3std3__45__cpo4cendE - _ZN40_INTERNAL_9e8b1deb_4_k_cu_bcedeabb_300214cuda3std3__419piecewise_constructE)
_ZN40_INTERNAL_9e8b1deb_4_k_cu_bcedeabb_300214cuda3std3__419piecewise_constructE:
	.zero		1
	.type		_ZN40_INTERNAL_9e8b1deb_4_k_cu_bcedeabb_300214cuda3std3__45__cpo4cendE,@object
	.size		_ZN40_INTERNAL_9e8b1deb_4_k_cu_bcedeabb_300214cuda3std3__45__cpo4cendE,(_ZN40_INTERNAL_9e8b1deb_4_k_cu_bcedeabb_300214cuda3std6ranges3__45__cpo4swapE - _ZN40_INTERNAL_9e8b1deb_4_k_cu_bcedeabb_300214cuda3std3__45__cpo4cendE)
_ZN40_INTERNAL_9e8b1deb_4_k_cu_bcedeabb_300214cuda3std3__45__cpo4cendE:
	.zero		1
	.type		_ZN40_INTERNAL_9e8b1deb_4_k_cu_bcedeabb_300214cuda3std6ranges3__45__cpo4swapE,@object
	.size		_ZN40_INTERNAL_9e8b1deb_4_k_cu_bcedeabb_300214cuda3std6ranges3__45__cpo4swapE,(.L_10 - _ZN40_INTERNAL_9e8b1deb_4_k_cu_bcedeabb_300214cuda3std6ranges3__45__cpo4swapE)
_ZN40_INTERNAL_9e8b1deb_4_k_cu_bcedeabb_300214cuda3std6ranges3__45__cpo4swapE:
	.zero		1
.L_10:


//--------------------- .nv.constant0._ZN7cutlass13device_kernelINS_4gemm6kernel13GemmUniversalIN4cute5tupleIJiiiiEEENS1_10collective13CollectiveMmaINS1_35MainloopSm100TmaUmmaWarpSpecializedILi8ELi2ELi4ENS5_IJNS4_1CILi1EEESB_SB_EEEEENS5_IJNSA_ILi64EEENSA_ILi128EEESE_EEENS_10bfloat16_tENS5_IJSB_llEEESH_SI_NS4_8TiledMMAINS4_8MMA_AtomIJNS4_20SM100_MMA_F16BF16_SSISH_SH_fLi64ELi128ELNS4_4UMMA5MajorE1ELSN_1ELNSM_7ScaleInE0ELSO_0EEEEEENS4_6LayoutISC_NS5_IJNSA_ILi0EEESS_SS_EEEEENS5_IJNS4_10UnderscoreESV_SV_EEEEENS4_13SM90_TMA_LOADENS4_14ComposedLayoutINS4_7SwizzleILi3ELi4ELi3EEENS4_18smem_ptr_flag_bitsILi16EEENSR_INS5_IJSE_NSA_ILi8EEEEEENS5_IJSB_SE_EEEEEEEvNS4_8identityESY_S18_vS19_EENS_8epilogue10collective18CollectiveEpilogueINS1B_23Sm100TmaWarpSpecializedILi4ELi2ELi16ELb1ELb0EEEJSG_NS5_IJNSR_ISE_SB_EENSR_INSA_ILi32EEESB_EEEEESH_NS5_IJlSB_lEEESH_S1K_NS1B_6fusion15FusionCallbacksIS1F_NS1L_17LinearCombinationISH_fSH_fLNS_15FloatRoundStyleE2EEESG_S1J_JEEENS4_5SM1004TMEM4LOAD26SM100_TMEM_LOAD_16dp256b4xESY_NSZ_INS10_ILi2ELi4ELi3EEES13_NSR_INS5_IJS14_S1H_EEENS5_IJS1H_SB_EEEEEEENS4_17SM75_U32x4_LDSM_NENS4_14SM90_TMA_STOREES1Z_NS4_17SM90_U32x4_STSM_NENS4_39AutoVectorizingCopyWithAssumedAlignmentILi128EEEEEEvvEEEEvNT_6ParamsE --------------------------
	.section	.nv.constant0._ZN7cutlass13device_kernelINS_4gemm6kernel13GemmUniversalIN4cute5tupleIJiiiiEEENS1_10collective13CollectiveMmaINS1_35MainloopSm100TmaUmmaWarpSpecializedILi8ELi2ELi4ENS5_IJNS4_1CILi1EEESB_SB_EEEEENS5_IJNSA_ILi64EEENSA_ILi128EEESE_EEENS_10bfloat16_tENS5_IJSB_llEEESH_SI_NS4_8TiledMMAINS4_8MMA_AtomIJNS4_20SM100_MMA_F16BF16_SSISH_SH_fLi64ELi128ELNS4_4UMMA5MajorE1ELSN_1ELNSM_7ScaleInE0ELSO_0EEEEEENS4_6LayoutISC_NS5_IJNSA_ILi0EEESS_SS_EEEEENS5_IJNS4_10UnderscoreESV_SV_EEEEENS4_13SM90_TMA_LOADENS4_14ComposedLayoutINS4_7SwizzleILi3ELi4ELi3EEENS4_18smem_ptr_flag_bitsILi16EEENSR_INS5_IJSE_NSA_ILi8EEEEEENS5_IJSB_SE_EEEEEEEvNS4_8identityESY_S18_vS19_EENS_8epilogue10collective18CollectiveEpilogueINS1B_23Sm100TmaWarpSpecializedILi4ELi2ELi16ELb1ELb0EEEJSG_NS5_IJNSR_ISE_SB_EENSR_INSA_ILi32EEESB_EEEEESH_NS5_IJlSB_lEEESH_S1K_NS1B_6fusion15FusionCallbacksIS1F_NS1L_17LinearCombinationISH_fSH_fLNS_15FloatRoundStyleE2EEESG_S1J_JEEENS4_5SM1004TMEM4LOAD26SM100_TMEM_LOAD_16dp256b4xESY_NSZ_INS10_ILi2ELi4ELi3EEES13_NSR_INS5_IJS14_S1H_EEENS5_IJS1H_SB_EEEEEEENS4_17SM75_U32x4_LDSM_NENS4_14SM90_TMA_STOREES1Z_NS4_17SM90_U32x4_STSM_NENS4_39AutoVectorizingCopyWithAssumedAlignmentILi128EEEEEEvvEEEEvNT_6ParamsE,"a",@progbits
	.sectionflags	@""
	.align	4
.nv.constant0._ZN7cutlass13device_kernelINS_4gemm6kernel13GemmUniversalIN4cute5tupleIJiiiiEEENS1_10collective13CollectiveMmaINS1_35MainloopSm100TmaUmmaWarpSpecializedILi8ELi2ELi4ENS5_IJNS4_1CILi1EEESB_SB_EEEEENS5_IJNSA_ILi64EEENSA_ILi128EEESE_EEENS_10bfloat16_tENS5_IJSB_llEEESH_SI_NS4_8TiledMMAINS4_8MMA_AtomIJNS4_20SM100_MMA_F16BF16_SSISH_SH_fLi64ELi128ELNS4_4UMMA5MajorE1ELSN_1ELNSM_7ScaleInE0ELSO_0EEEEEENS4_6LayoutISC_NS5_IJNSA_ILi0EEESS_SS_EEEEENS5_IJNS4_10UnderscoreESV_SV_EEEEENS4_13SM90_TMA_LOADENS4_14ComposedLayoutINS4_7SwizzleILi3ELi4ELi3EEENS4_18smem_ptr_flag_bitsILi16EEENSR_INS5_IJSE_NSA_ILi8EEEEEENS5_IJSB_SE_EEEEEEEvNS4_8identityESY_S18_vS19_EENS_8epilogue10collective18CollectiveEpilogueINS1B_23Sm100TmaWarpSpecializedILi4ELi2ELi16ELb1ELb0EEEJSG_NS5_IJNSR_ISE_SB_EENSR_INSA_ILi32EEESB_EEEEESH_NS5_IJlSB_lEEESH_S1K_NS1B_6fusion15FusionCallbacksIS1F_NS1L_17LinearCombinationISH_fSH_fLNS_15FloatRoundStyleE2EEESG_S1J_JEEENS4_5SM1004TMEM4LOAD26SM100_TMEM_LOAD_16dp256b4xESY_NSZ_INS10_ILi2ELi4ELi3EEES13_NSR_INS5_IJS14_S1H_EEENS5_IJS1H_SB_EEEEEEENS4_17SM75_U32x4_LDSM_NENS4_14SM90_TMA_STOREES1Z_NS4_17SM90_U32x4_STSM_NENS4_39AutoVectorizingCopyWithAssumedAlignmentILi128EEEEEEvvEEEEvNT_6ParamsE:
	.zero		2944


//--------------------- SYMBOLS --------------------------

	.type		.nv.reservedSmem.offset0,@object
	.size		.nv.reservedSmem.offset0,0x4
	.type		.nv.reservedSmem.cap,@object
	.size		.nv.reservedSmem.cap,0x4
	.type		__assertfail,@function
